//
// Generated by NVIDIA NVVM Compiler
//
// Compiler Build ID: CL-36424714
// Cuda compilation tools, release 13.0, V13.0.88
// Based on NVVM 20.0.0
//

.version 9.0
.target sm_100
.address_size 64

	// .globl	_ZN3cub18CUB_300001_SM_10006detail11EmptyKernelIvEEvv
.global .align 1 .b8 _ZN30_INTERNAL_da9cfcc1_4_k_cu_main4cuda3std3__45__cpo5beginE[1];
.global .align 1 .b8 _ZN30_INTERNAL_da9cfcc1_4_k_cu_main4cuda3std3__45__cpo3endE[1];
.global .align 1 .b8 _ZN30_INTERNAL_da9cfcc1_4_k_cu_main4cuda3std3__45__cpo6cbeginE[1];
.global .align 1 .b8 _ZN30_INTERNAL_da9cfcc1_4_k_cu_main4cuda3std3__45__cpo4cendE[1];
.global .align 1 .b8 _ZN30_INTERNAL_da9cfcc1_4_k_cu_main4cuda3std3__45__cpo6rbeginE[1];
.global .align 1 .b8 _ZN30_INTERNAL_da9cfcc1_4_k_cu_main4cuda3std3__45__cpo4rendE[1];
.global .align 1 .b8 _ZN30_INTERNAL_da9cfcc1_4_k_cu_main4cuda3std3__45__cpo7crbeginE[1];
.global .align 1 .b8 _ZN30_INTERNAL_da9cfcc1_4_k_cu_main4cuda3std3__45__cpo5crendE[1];
.global .align 1 .b8 _ZN30_INTERNAL_da9cfcc1_4_k_cu_main4cuda3std3__432_GLOBAL__N__da9cfcc1_4_k_cu_main6ignoreE[1];
.global .align 1 .b8 _ZN30_INTERNAL_da9cfcc1_4_k_cu_main4cuda3std3__419piecewise_constructE[1];
.global .align 1 .b8 _ZN30_INTERNAL_da9cfcc1_4_k_cu_main4cuda3std3__48in_placeE[1];
.global .align 1 .b8 _ZN30_INTERNAL_da9cfcc1_4_k_cu_main4cuda3std3__420unreachable_sentinelE[1];
.global .align 1 .b8 _ZN30_INTERNAL_da9cfcc1_4_k_cu_main4cuda3std3__47nulloptE[1];
.global .align 1 .b8 _ZN30_INTERNAL_da9cfcc1_4_k_cu_main4cuda3std3__48unexpectE[1];
.global .align 1 .b8 _ZN30_INTERNAL_da9cfcc1_4_k_cu_main4cuda3std6ranges3__45__cpo4swapE[1];
.global .align 1 .b8 _ZN30_INTERNAL_da9cfcc1_4_k_cu_main4cuda3std6ranges3__45__cpo9iter_moveE[1];
.global .align 1 .b8 _ZN30_INTERNAL_da9cfcc1_4_k_cu_main4cuda3std6ranges3__45__cpo5beginE[1];
.global .align 1 .b8 _ZN30_INTERNAL_da9cfcc1_4_k_cu_main4cuda3std6ranges3__45__cpo3endE[1];
.global .align 1 .b8 _ZN30_INTERNAL_da9cfcc1_4_k_cu_main4cuda3std6ranges3__45__cpo6cbeginE[1];
.global .align 1 .b8 _ZN30_INTERNAL_da9cfcc1_4_k_cu_main4cuda3std6ranges3__45__cpo4cendE[1];
.global .align 1 .b8 _ZN30_INTERNAL_da9cfcc1_4_k_cu_main4cuda3std6ranges3__45__cpo7advanceE[1];
.global .align 1 .b8 _ZN30_INTERNAL_da9cfcc1_4_k_cu_main4cuda3std6ranges3__45__cpo9iter_swapE[1];
.global .align 1 .b8 _ZN30_INTERNAL_da9cfcc1_4_k_cu_main4cuda3std6ranges3__45__cpo4nextE[1];
.global .align 1 .b8 _ZN30_INTERNAL_da9cfcc1_4_k_cu_main4cuda3std6ranges3__45__cpo4prevE[1];
.global .align 1 .b8 _ZN30_INTERNAL_da9cfcc1_4_k_cu_main4cuda3std6ranges3__45__cpo4dataE[1];
.global .align 1 .b8 _ZN30_INTERNAL_da9cfcc1_4_k_cu_main4cuda3std6ranges3__45__cpo5cdataE[1];
.global .align 1 .b8 _ZN30_INTERNAL_da9cfcc1_4_k_cu_main4cuda3std6ranges3__45__cpo4sizeE[1];
.global .align 1 .b8 _ZN30_INTERNAL_da9cfcc1_4_k_cu_main4cuda3std6ranges3__45__cpo5ssizeE[1];
.global .align 1 .b8 _ZN30_INTERNAL_da9cfcc1_4_k_cu_main4cuda3std6ranges3__45__cpo8distanceE[1];
.global .align 1 .b8 _ZN30_INTERNAL_da9cfcc1_4_k_cu_main6thrust24THRUST_300001_SM_1000_NS8cuda_cub3parE[1];
.global .align 1 .b8 _ZN30_INTERNAL_da9cfcc1_4_k_cu_main6thrust24THRUST_300001_SM_1000_NS8cuda_cub10par_nosyncE[1];
.global .align 1 .b8 _ZN30_INTERNAL_da9cfcc1_4_k_cu_main6thrust24THRUST_300001_SM_1000_NS6system6detail10sequential3seqE[1];
.global .align 1 .b8 _ZN30_INTERNAL_da9cfcc1_4_k_cu_main6thrust24THRUST_300001_SM_1000_NS12placeholders2_1E[1];
.global .align 1 .b8 _ZN30_INTERNAL_da9cfcc1_4_k_cu_main6thrust24THRUST_300001_SM_1000_NS12placeholders2_2E[1];
.global .align 1 .b8 _ZN30_INTERNAL_da9cfcc1_4_k_cu_main6thrust24THRUST_300001_SM_1000_NS12placeholders2_3E[1];
.global .align 1 .b8 _ZN30_INTERNAL_da9cfcc1_4_k_cu_main6thrust24THRUST_300001_SM_1000_NS12placeholders2_4E[1];
.global .align 1 .b8 _ZN30_INTERNAL_da9cfcc1_4_k_cu_main6thrust24THRUST_300001_SM_1000_NS12placeholders2_5E[1];
.global .align 1 .b8 _ZN30_INTERNAL_da9cfcc1_4_k_cu_main6thrust24THRUST_300001_SM_1000_NS12placeholders2_6E[1];
.global .align 1 .b8 _ZN30_INTERNAL_da9cfcc1_4_k_cu_main6thrust24THRUST_300001_SM_1000_NS12placeholders2_7E[1];
.global .align 1 .b8 _ZN30_INTERNAL_da9cfcc1_4_k_cu_main6thrust24THRUST_300001_SM_1000_NS12placeholders2_8E[1];
.global .align 1 .b8 _ZN30_INTERNAL_da9cfcc1_4_k_cu_main6thrust24THRUST_300001_SM_1000_NS12placeholders2_9E[1];
.global .align 1 .b8 _ZN30_INTERNAL_da9cfcc1_4_k_cu_main6thrust24THRUST_300001_SM_1000_NS12placeholders3_10E[1];
.global .align 1 .b8 _ZN30_INTERNAL_da9cfcc1_4_k_cu_main6thrust24THRUST_300001_SM_1000_NS3seqE[1];

.visible .entry _ZN3cub18CUB_300001_SM_10006detail11EmptyKernelIvEEvv()
{


	ret;

}
	// .globl	_ZN3cub18CUB_300001_SM_10006detail8for_each13static_kernelINS2_12policy_hub_t12policy_500_tEmN6thrust24THRUST_300001_SM_1000_NS8cuda_cub20__uninitialized_fill7functorINS7_10device_ptrIfEEfEEEEvT0_T1_
.visible .entry _ZN3cub18CUB_300001_SM_10006detail8for_each13static_kernelINS2_12policy_hub_t12policy_500_tEmN6thrust24THRUST_300001_SM_1000_NS8cuda_cub20__uninitialized_fill7functorINS7_10device_ptrIfEEfEEEEvT0_T1_(
	.param .u64 _ZN3cub18CUB_300001_SM_10006detail8for_each13static_kernelINS2_12policy_hub_t12policy_500_tEmN6thrust24THRUST_300001_SM_1000_NS8cuda_cub20__uninitialized_fill7functorINS7_10device_ptrIfEEfEEEEvT0_T1__param_0,
	.param .align 8 .b8 _ZN3cub18CUB_300001_SM_10006detail8for_each13static_kernelINS2_12policy_hub_t12policy_500_tEmN6thrust24THRUST_300001_SM_1000_NS8cuda_cub20__uninitialized_fill7functorINS7_10device_ptrIfEEfEEEEvT0_T1__param_1[16]
)
.maxntid 256
{
	.reg .pred 	%p<4>;
	.reg .b16 	%rs<5>;
	.reg .b32 	%r<10>;
	.reg .b32 	%f<3>;
	.reg .b64 	%rd<16>;

	ld.param.f32 	%f2, [_ZN3cub18CUB_300001_SM_10006detail8for_each13static_kernelINS2_12policy_hub_t12policy_500_tEmN6thrust24THRUST_300001_SM_1000_NS8cuda_cub20__uninitialized_fill7functorINS7_10device_ptrIfEEfEEEEvT0_T1__param_1+8];
	ld.param.u64 	%rd4, [_ZN3cub18CUB_300001_SM_10006detail8for_each13static_kernelINS2_12policy_hub_t12policy_500_tEmN6thrust24THRUST_300001_SM_1000_NS8cuda_cub20__uninitialized_fill7functorINS7_10device_ptrIfEEfEEEEvT0_T1__param_1];
	ld.param.u64 	%rd5, [_ZN3cub18CUB_300001_SM_10006detail8for_each13static_kernelINS2_12policy_hub_t12policy_500_tEmN6thrust24THRUST_300001_SM_1000_NS8cuda_cub20__uninitialized_fill7functorINS7_10device_ptrIfEEfEEEEvT0_T1__param_0];
	mov.u32 	%r7, %ctaid.x;
	mul.wide.u32 	%rd1, %r7, 512;
	sub.s64 	%rd2, %rd5, %rd1;
	setp.lt.u64 	%p1, %rd2, 512;
	@%p1 bra 	$L__BB1_2;
	mov.u32 	%r9, %tid.x;
	cvta.to.global.u64 	%rd11, %rd4;
	cvt.u64.u32 	%rd12, %r9;
	add.s64 	%rd13, %rd1, %rd12;
	shl.b64 	%rd14, %rd13, 2;
	add.s64 	%rd15, %rd11, %rd14;
	st.global.f32 	[%rd15], %f2;
	st.global.f32 	[%rd15+1024], %f2;
	bra.uni 	$L__BB1_6;
$L__BB1_2:
	cvta.to.global.u64 	%rd6, %rd4;
	mov.u32 	%r1, %tid.x;
	cvt.u64.u32 	%rd7, %r1;
	setp.le.u64 	%p2, %rd2, %rd7;
	add.s64 	%rd8, %rd1, %rd7;
	shl.b64 	%rd9, %rd8, 2;
	add.s64 	%rd3, %rd6, %rd9;
	@%p2 bra 	$L__BB1_4;
	st.global.f32 	[%rd3], %f2;
$L__BB1_4:
	add.s32 	%r8, %r1, 256;
	cvt.u64.u32 	%rd10, %r8;
	setp.le.u64 	%p3, %rd2, %rd10;
	@%p3 bra 	$L__BB1_6;
	st.global.f32 	[%rd3+1024], %f2;
$L__BB1_6:
	ret;

}
	// .globl	_ZN3cub18CUB_300001_SM_10006detail9transform16transform_kernelINS2_10policy_hubILb1EN4cuda3std3__45tupleIJN6thrust24THRUST_300001_SM_1000_NS6detail15normal_iteratorINSA_10device_ptrIfEEEESF_EEEE10policy1000Ei13saxpy_functorSF_JPfSK_EEEvT0_iT1_T2_DpNS2_10kernel_argIT3_EE
.visible .entry _ZN3cub18CUB_300001_SM_10006detail9transform16transform_kernelINS2_10policy_hubILb1EN4cuda3std3__45tupleIJN6thrust24THRUST_300001_SM_1000_NS6detail15normal_iteratorINSA_10device_ptrIfEEEESF_EEEE10policy1000Ei13saxpy_functorSF_JPfSK_EEEvT0_iT1_T2_DpNS2_10kernel_argIT3_EE(
	.param .u32 _ZN3cub18CUB_300001_SM_10006detail9transform16transform_kernelINS2_10policy_hubILb1EN4cuda3std3__45tupleIJN6thrust24THRUST_300001_SM_1000_NS6detail15normal_iteratorINSA_10device_ptrIfEEEESF_EEEE10policy1000Ei13saxpy_functorSF_JPfSK_EEEvT0_iT1_T2_DpNS2_10kernel_argIT3_EE_param_0,
	.param .u32 _ZN3cub18CUB_300001_SM_10006detail9transform16transform_kernelINS2_10policy_hubILb1EN4cuda3std3__45tupleIJN6thrust24THRUST_300001_SM_1000_NS6detail15normal_iteratorINSA_10device_ptrIfEEEESF_EEEE10policy1000Ei13saxpy_functorSF_JPfSK_EEEvT0_iT1_T2_DpNS2_10kernel_argIT3_EE_param_1,
	.param .align 4 .b8 _ZN3cub18CUB_300001_SM_10006detail9transform16transform_kernelINS2_10policy_hubILb1EN4cuda3std3__45tupleIJN6thrust24THRUST_300001_SM_1000_NS6detail15normal_iteratorINSA_10device_ptrIfEEEESF_EEEE10policy1000Ei13saxpy_functorSF_JPfSK_EEEvT0_iT1_T2_DpNS2_10kernel_argIT3_EE_param_2[4],
	.param .align 8 .b8 _ZN3cub18CUB_300001_SM_10006detail9transform16transform_kernelINS2_10policy_hubILb1EN4cuda3std3__45tupleIJN6thrust24THRUST_300001_SM_1000_NS6detail15normal_iteratorINSA_10device_ptrIfEEEESF_EEEE10policy1000Ei13saxpy_functorSF_JPfSK_EEEvT0_iT1_T2_DpNS2_10kernel_argIT3_EE_param_3[8],
	.param .align 8 .b8 _ZN3cub18CUB_300001_SM_10006detail9transform16transform_kernelINS2_10policy_hubILb1EN4cuda3std3__45tupleIJN6thrust24THRUST_300001_SM_1000_NS6detail15normal_iteratorINSA_10device_ptrIfEEEESF_EEEE10policy1000Ei13saxpy_functorSF_JPfSK_EEEvT0_iT1_T2_DpNS2_10kernel_argIT3_EE_param_4[16],
	.param .align 8 .b8 _ZN3cub18CUB_300001_SM_10006detail9transform16transform_kernelINS2_10policy_hubILb1EN4cuda3std3__45tupleIJN6thrust24THRUST_300001_SM_1000_NS6detail15normal_iteratorINSA_10device_ptrIfEEEESF_EEEE10policy1000Ei13saxpy_functorSF_JPfSK_EEEvT0_iT1_T2_DpNS2_10kernel_argIT3_EE_param_5[16]
)
.maxntid 128
{
	.reg .pred 	%p<38>;
	.reg .b32 	%r<81>;
	.reg .b32 	%f<93>;
	.reg .b64 	%rd<97>;

	ld.param.f32 	%f2, [_ZN3cub18CUB_300001_SM_10006detail9transform16transform_kernelINS2_10policy_hubILb1EN4cuda3std3__45tupleIJN6thrust24THRUST_300001_SM_1000_NS6detail15normal_iteratorINSA_10device_ptrIfEEEESF_EEEE10policy1000Ei13saxpy_functorSF_JPfSK_EEEvT0_iT1_T2_DpNS2_10kernel_argIT3_EE_param_2];
	ld.param.u32 	%r45, [_ZN3cub18CUB_300001_SM_10006detail9transform16transform_kernelINS2_10policy_hubILb1EN4cuda3std3__45tupleIJN6thrust24THRUST_300001_SM_1000_NS6detail15normal_iteratorINSA_10device_ptrIfEEEESF_EEEE10policy1000Ei13saxpy_functorSF_JPfSK_EEEvT0_iT1_T2_DpNS2_10kernel_argIT3_EE_param_0];
	ld.param.u64 	%rd27, [_ZN3cub18CUB_300001_SM_10006detail9transform16transform_kernelINS2_10policy_hubILb1EN4cuda3std3__45tupleIJN6thrust24THRUST_300001_SM_1000_NS6detail15normal_iteratorINSA_10device_ptrIfEEEESF_EEEE10policy1000Ei13saxpy_functorSF_JPfSK_EEEvT0_iT1_T2_DpNS2_10kernel_argIT3_EE_param_5];
	ld.param.u64 	%rd25, [_ZN3cub18CUB_300001_SM_10006detail9transform16transform_kernelINS2_10policy_hubILb1EN4cuda3std3__45tupleIJN6thrust24THRUST_300001_SM_1000_NS6detail15normal_iteratorINSA_10device_ptrIfEEEESF_EEEE10policy1000Ei13saxpy_functorSF_JPfSK_EEEvT0_iT1_T2_DpNS2_10kernel_argIT3_EE_param_4];
	ld.param.u64 	%rd29, [_ZN3cub18CUB_300001_SM_10006detail9transform16transform_kernelINS2_10policy_hubILb1EN4cuda3std3__45tupleIJN6thrust24THRUST_300001_SM_1000_NS6detail15normal_iteratorINSA_10device_ptrIfEEEESF_EEEE10policy1000Ei13saxpy_functorSF_JPfSK_EEEvT0_iT1_T2_DpNS2_10kernel_argIT3_EE_param_3];
	ld.param.u32 	%r44, [_ZN3cub18CUB_300001_SM_10006detail9transform16transform_kernelINS2_10policy_hubILb1EN4cuda3std3__45tupleIJN6thrust24THRUST_300001_SM_1000_NS6detail15normal_iteratorINSA_10device_ptrIfEEEESF_EEEE10policy1000Ei13saxpy_functorSF_JPfSK_EEEvT0_iT1_T2_DpNS2_10kernel_argIT3_EE_param_1];
	cvta.to.global.u64 	%rd1, %rd29;
	cvta.to.global.u64 	%rd2, %rd25;
	cvta.to.global.u64 	%rd3, %rd27;
	shl.b32 	%r1, %r44, 7;
	mov.u32 	%r46, %ctaid.x;
	mul.lo.s32 	%r2, %r1, %r46;
	sub.s32 	%r3, %r45, %r2;
	min.s32 	%r4, %r1, %r3;
	shl.b32 	%r5, %r4, 2;
	mov.u32 	%r6, %tid.x;
	shl.b32 	%r71, %r6, 7;
	setp.ge.s32 	%p1, %r71, %r5;
	@%p1 bra 	$L__BB2_5;
	mul.wide.u32 	%rd4, %r6, 128;
	add.s64 	%rd30, %rd2, %rd4;
	mul.wide.s32 	%rd5, %r2, 4;
	add.s64 	%rd94, %rd30, %rd5;
	mov.u32 	%r70, %r71;
$L__BB2_2:
	.pragma "nounroll";
	// begin inline asm
	prefetch.global.L2 [%rd94];
	// end inline asm
	add.s32 	%r70, %r70, 16384;
	add.s64 	%rd94, %rd94, 16384;
	setp.lt.s32 	%p2, %r70, %r5;
	@%p2 bra 	$L__BB2_2;
	add.s64 	%rd32, %rd3, %rd4;
	add.s64 	%rd95, %rd32, %rd5;
$L__BB2_4:
	.pragma "nounroll";
	// begin inline asm
	prefetch.global.L2 [%rd95];
	// end inline asm
	add.s32 	%r71, %r71, 16384;
	add.s64 	%rd95, %rd95, 16384;
	setp.lt.s32 	%p3, %r71, %r5;
	@%p3 bra 	$L__BB2_4;
$L__BB2_5:
	mul.wide.s32 	%rd96, %r2, 4;
	add.s64 	%rd12, %rd2, %rd96;
	add.s64 	%rd13, %rd3, %rd96;
	add.s64 	%rd14, %rd1, %rd96;
	setp.gt.s32 	%p4, %r1, %r3;
	@%p4 bra 	$L__BB2_18;
	setp.lt.s32 	%p5, %r44, 1;
	@%p5 bra 	$L__BB2_59;
	setp.lt.u32 	%p6, %r44, 8;
	mov.b32 	%r79, 0;
	@%p6 bra 	$L__BB2_10;
	and.b32  	%r48, %r44, 2147483640;
	neg.s32 	%r73, %r48;
	mul.wide.u32 	%rd35, %r6, 4;
	add.s64 	%rd15, %rd1, %rd35;
	add.s64 	%rd36, %rd96, 1536;
	add.s64 	%rd17, %rd2, %rd36;
	add.s32 	%r72, %r6, 128;
	add.s64 	%rd18, %rd3, %rd36;
	add.s64 	%rd19, %rd1, %rd36;
$L__BB2_9:
	.pragma "nounroll";
	and.b32  	%r79, %r44, 2147483640;
	mul.wide.s32 	%rd37, %r72, 4;
	add.s64 	%rd38, %rd17, %rd37;
	add.s64 	%rd39, %rd18, %rd37;
	add.s64 	%rd40, %rd19, %rd37;
	cvta.to.global.u64 	%rd41, %rd25;
	mul.wide.u32 	%rd42, %r6, 4;
	add.s64 	%rd43, %rd41, %rd42;
	add.s64 	%rd44, %rd43, %rd96;
	cvta.to.global.u64 	%rd45, %rd27;
	add.s64 	%rd46, %rd45, %rd42;
	add.s64 	%rd47, %rd46, %rd96;
	ld.global.f32 	%f3, [%rd44];
	ld.global.f32 	%f4, [%rd47];
	fma.rn.f32 	%f5, %f2, %f3, %f4;
	add.s64 	%rd48, %rd15, %rd96;
	st.global.f32 	[%rd48], %f5;
	ld.global.f32 	%f6, [%rd38+-1536];
	ld.global.f32 	%f7, [%rd39+-1536];
	fma.rn.f32 	%f8, %f2, %f6, %f7;
	st.global.f32 	[%rd40+-1536], %f8;
	ld.global.f32 	%f9, [%rd38+-1024];
	ld.global.f32 	%f10, [%rd39+-1024];
	fma.rn.f32 	%f11, %f2, %f9, %f10;
	st.global.f32 	[%rd40+-1024], %f11;
	ld.global.f32 	%f12, [%rd38+-512];
	ld.global.f32 	%f13, [%rd39+-512];
	fma.rn.f32 	%f14, %f2, %f12, %f13;
	st.global.f32 	[%rd40+-512], %f14;
	ld.global.f32 	%f15, [%rd38];
	ld.global.f32 	%f16, [%rd39];
	fma.rn.f32 	%f17, %f2, %f15, %f16;
	st.global.f32 	[%rd40], %f17;
	ld.global.f32 	%f18, [%rd38+512];
	ld.global.f32 	%f19, [%rd39+512];
	fma.rn.f32 	%f20, %f2, %f18, %f19;
	st.global.f32 	[%rd40+512], %f20;
	ld.global.f32 	%f21, [%rd38+1024];
	ld.global.f32 	%f22, [%rd39+1024];
	fma.rn.f32 	%f23, %f2, %f21, %f22;
	st.global.f32 	[%rd40+1024], %f23;
	ld.global.f32 	%f24, [%rd38+1536];
	ld.global.f32 	%f25, [%rd39+1536];
	fma.rn.f32 	%f26, %f2, %f24, %f25;
	st.global.f32 	[%rd40+1536], %f26;
	add.s32 	%r73, %r73, 8;
	add.s64 	%rd96, %rd96, 4096;
	add.s32 	%r72, %r72, 1024;
	setp.eq.s32 	%p7, %r73, 0;
	@%p7 bra 	$L__BB2_10;
	bra.uni 	$L__BB2_9;
$L__BB2_10:
	and.b32  	%r38, %r44, 7;
	setp.eq.s32 	%p8, %r38, 0;
	@%p8 bra 	$L__BB2_59;
	and.b32  	%r39, %r44, 3;
	setp.lt.u32 	%p9, %r38, 4;
	@%p9 bra 	$L__BB2_13;
	shl.b32 	%r49, %r79, 7;
	add.s32 	%r50, %r49, %r6;
	mul.wide.s32 	%rd49, %r50, 4;
	add.s64 	%rd50, %rd12, %rd49;
	add.s64 	%rd51, %rd13, %rd49;
	ld.global.f32 	%f27, [%rd50];
	ld.global.f32 	%f28, [%rd51];
	fma.rn.f32 	%f29, %f2, %f27, %f28;
	add.s64 	%rd52, %rd14, %rd49;
	st.global.f32 	[%rd52], %f29;
	ld.global.f32 	%f30, [%rd50+512];
	ld.global.f32 	%f31, [%rd51+512];
	fma.rn.f32 	%f32, %f2, %f30, %f31;
	st.global.f32 	[%rd52+512], %f32;
	ld.global.f32 	%f33, [%rd50+1024];
	ld.global.f32 	%f34, [%rd51+1024];
	fma.rn.f32 	%f35, %f2, %f33, %f34;
	st.global.f32 	[%rd52+1024], %f35;
	ld.global.f32 	%f36, [%rd50+1536];
	ld.global.f32 	%f37, [%rd51+1536];
	fma.rn.f32 	%f38, %f2, %f36, %f37;
	st.global.f32 	[%rd52+1536], %f38;
	add.s32 	%r79, %r79, 4;
$L__BB2_13:
	setp.eq.s32 	%p10, %r39, 0;
	@%p10 bra 	$L__BB2_59;
	setp.eq.s32 	%p11, %r39, 1;
	@%p11 bra 	$L__BB2_16;
	shl.b32 	%r51, %r79, 7;
	add.s32 	%r52, %r51, %r6;
	mul.wide.s32 	%rd53, %r52, 4;
	add.s64 	%rd54, %rd12, %rd53;
	add.s64 	%rd55, %rd13, %rd53;
	ld.global.f32 	%f39, [%rd54];
	ld.global.f32 	%f40, [%rd55];
	fma.rn.f32 	%f41, %f2, %f39, %f40;
	add.s64 	%rd56, %rd14, %rd53;
	st.global.f32 	[%rd56], %f41;
	ld.global.f32 	%f42, [%rd54+512];
	ld.global.f32 	%f43, [%rd55+512];
	fma.rn.f32 	%f44, %f2, %f42, %f43;
	st.global.f32 	[%rd56+512], %f44;
	add.s32 	%r79, %r79, 2;
$L__BB2_16:
	and.b32  	%r53, %r44, 1;
	setp.eq.b32 	%p12, %r53, 1;
	not.pred 	%p13, %p12;
	@%p13 bra 	$L__BB2_59;
	shl.b32 	%r54, %r79, 7;
	add.s32 	%r55, %r54, %r6;
	mul.wide.s32 	%rd57, %r55, 4;
	add.s64 	%rd58, %rd12, %rd57;
	add.s64 	%rd59, %rd13, %rd57;
	ld.global.f32 	%f45, [%rd58];
	ld.global.f32 	%f46, [%rd59];
	fma.rn.f32 	%f47, %f2, %f45, %f46;
	add.s64 	%rd60, %rd14, %rd57;
	st.global.f32 	[%rd60], %f47;
	bra.uni 	$L__BB2_59;
$L__BB2_18:
	setp.lt.s32 	%p14, %r44, 1;
	@%p14 bra 	$L__BB2_59;
	and.b32  	%r14, %r44, 7;
	setp.lt.u32 	%p15, %r44, 8;
	mov.b32 	%r75, 0;
	@%p15 bra 	$L__BB2_38;
	and.b32  	%r75, %r44, 2147483640;
	mov.b32 	%r74, 0;
$L__BB2_21:
	.pragma "nounroll";
	shl.b32 	%r58, %r74, 7;
	add.s32 	%r22, %r58, %r6;
	setp.ge.s32 	%p16, %r22, %r4;
	@%p16 bra 	$L__BB2_23;
	mul.wide.u32 	%rd61, %r22, 4;
	add.s64 	%rd62, %rd12, %rd61;
	add.s64 	%rd63, %rd13, %rd61;
	ld.global.f32 	%f48, [%rd62];
	ld.global.f32 	%f49, [%rd63];
	fma.rn.f32 	%f50, %f2, %f48, %f49;
	add.s64 	%rd64, %rd14, %rd61;
	st.global.f32 	[%rd64], %f50;
$L__BB2_23:
	add.s32 	%r59, %r22, 128;
	setp.ge.s32 	%p17, %r59, %r4;
	mul.wide.s32 	%rd65, %r59, 4;
	add.s64 	%rd22, %rd12, %rd65;
	add.s64 	%rd23, %rd13, %rd65;
	add.s64 	%rd24, %rd14, %rd65;
	@%p17 bra 	$L__BB2_25;
	ld.global.f32 	%f51, [%rd22];
	ld.global.f32 	%f52, [%rd23];
	fma.rn.f32 	%f53, %f2, %f51, %f52;
	st.global.f32 	[%rd24], %f53;
$L__BB2_25:
	add.s32 	%r60, %r22, 256;
	setp.ge.s32 	%p18, %r60, %r4;
	@%p18 bra 	$L__BB2_27;
	ld.global.f32 	%f54, [%rd22+512];
	ld.global.f32 	%f55, [%rd23+512];
	fma.rn.f32 	%f56, %f2, %f54, %f55;
	st.global.f32 	[%rd24+512], %f56;
$L__BB2_27:
	add.s32 	%r61, %r22, 384;
	setp.ge.s32 	%p19, %r61, %r4;
	@%p19 bra 	$L__BB2_29;
	ld.global.f32 	%f57, [%rd22+1024];
	ld.global.f32 	%f58, [%rd23+1024];
	fma.rn.f32 	%f59, %f2, %f57, %f58;
	st.global.f32 	[%rd24+1024], %f59;
$L__BB2_29:
	add.s32 	%r62, %r22, 512;
	setp.ge.s32 	%p20, %r62, %r4;
	@%p20 bra 	$L__BB2_31;
	ld.global.f32 	%f60, [%rd22+1536];
	ld.global.f32 	%f61, [%rd23+1536];
	fma.rn.f32 	%f62, %f2, %f60, %f61;
	st.global.f32 	[%rd24+1536], %f62;
$L__BB2_31:
	add.s32 	%r63, %r22, 640;
	setp.ge.s32 	%p21, %r63, %r4;
	@%p21 bra 	$L__BB2_33;
	ld.global.f32 	%f63, [%rd22+2048];
	ld.global.f32 	%f64, [%rd23+2048];
	fma.rn.f32 	%f65, %f2, %f63, %f64;
	st.global.f32 	[%rd24+2048], %f65;
$L__BB2_33:
	add.s32 	%r64, %r22, 768;
	setp.ge.s32 	%p22, %r64, %r4;
	@%p22 bra 	$L__BB2_35;
	ld.global.f32 	%f66, [%rd22+2560];
	ld.global.f32 	%f67, [%rd23+2560];
	fma.rn.f32 	%f68, %f2, %f66, %f67;
	st.global.f32 	[%rd24+2560], %f68;
$L__BB2_35:
	add.s32 	%r65, %r22, 896;
	setp.ge.s32 	%p23, %r65, %r4;
	@%p23 bra 	$L__BB2_37;
	ld.global.f32 	%f69, [%rd22+3072];
	ld.global.f32 	%f70, [%rd23+3072];
	fma.rn.f32 	%f71, %f2, %f69, %f70;
	st.global.f32 	[%rd24+3072], %f71;
$L__BB2_37:
	add.s32 	%r74, %r74, 8;
	setp.ne.s32 	%p24, %r74, %r75;
	@%p24 bra 	$L__BB2_21;
$L__BB2_38:
	setp.eq.s32 	%p25, %r14, 0;
	@%p25 bra 	$L__BB2_59;
	and.b32  	%r25, %r44, 3;
	setp.lt.u32 	%p26, %r14, 4;
	@%p26 bra 	$L__BB2_49;
	shl.b32 	%r66, %r75, 7;
	add.s32 	%r26, %r66, %r6;
	setp.ge.s32 	%p27, %r26, %r4;
	@%p27 bra 	$L__BB2_42;
	mul.wide.s32 	%rd66, %r26, 4;
	add.s64 	%rd67, %rd12, %rd66;
	add.s64 	%rd68, %rd13, %rd66;
	ld.global.f32 	%f72, [%rd67];
	ld.global.f32 	%f73, [%rd68];
	fma.rn.f32 	%f74, %f2, %f72, %f73;
	add.s64 	%rd69, %rd14, %rd66;
	st.global.f32 	[%rd69], %f74;
$L__BB2_42:
	add.s32 	%r27, %r26, 128;
	setp.ge.s32 	%p28, %r27, %r4;
	@%p28 bra 	$L__BB2_44;
	mul.wide.s32 	%rd70, %r27, 4;
	add.s64 	%rd71, %rd12, %rd70;
	add.s64 	%rd72, %rd13, %rd70;
	ld.global.f32 	%f75, [%rd71];
	ld.global.f32 	%f76, [%rd72];
	fma.rn.f32 	%f77, %f2, %f75, %f76;
	add.s64 	%rd73, %rd14, %rd70;
	st.global.f32 	[%rd73], %f77;
$L__BB2_44:
	add.s32 	%r28, %r26, 256;
	setp.ge.s32 	%p29, %r28, %r4;
	@%p29 bra 	$L__BB2_46;
	mul.wide.s32 	%rd74, %r28, 4;
	add.s64 	%rd75, %rd12, %rd74;
	add.s64 	%rd76, %rd13, %rd74;
	ld.global.f32 	%f78, [%rd75];
	ld.global.f32 	%f79, [%rd76];
	fma.rn.f32 	%f80, %f2, %f78, %f79;
	add.s64 	%rd77, %rd14, %rd74;
	st.global.f32 	[%rd77], %f80;
$L__BB2_46:
	add.s32 	%r29, %r26, 384;
	setp.ge.s32 	%p30, %r29, %r4;
	@%p30 bra 	$L__BB2_48;
	mul.wide.s32 	%rd78, %r29, 4;
	add.s64 	%rd79, %rd12, %rd78;
	add.s64 	%rd80, %rd13, %rd78;
	ld.global.f32 	%f81, [%rd79];
	ld.global.f32 	%f82, [%rd80];
	fma.rn.f32 	%f83, %f2, %f81, %f82;
	add.s64 	%rd81, %rd14, %rd78;
	st.global.f32 	[%rd81], %f83;
$L__BB2_48:
	add.s32 	%r75, %r75, 4;
$L__BB2_49:
	setp.eq.s32 	%p31, %r25, 0;
	@%p31 bra 	$L__BB2_59;
	setp.eq.s32 	%p32, %r25, 1;
	@%p32 bra 	$L__BB2_56;
	shl.b32 	%r67, %r75, 7;
	add.s32 	%r32, %r67, %r6;
	setp.ge.s32 	%p33, %r32, %r4;
	@%p33 bra 	$L__BB2_53;
	mul.wide.s32 	%rd82, %r32, 4;
	add.s64 	%rd83, %rd12, %rd82;
	add.s64 	%rd84, %rd13, %rd82;
	ld.global.f32 	%f84, [%rd83];
	ld.global.f32 	%f85, [%rd84];
	fma.rn.f32 	%f86, %f2, %f84, %f85;
	add.s64 	%rd85, %rd14, %rd82;
	st.global.f32 	[%rd85], %f86;
$L__BB2_53:
	add.s32 	%r33, %r32, 128;
	setp.ge.s32 	%p34, %r33, %r4;
	@%p34 bra 	$L__BB2_55;
	mul.wide.s32 	%rd86, %r33, 4;
	add.s64 	%rd87, %rd12, %rd86;
	add.s64 	%rd88, %rd13, %rd86;
	ld.global.f32 	%f87, [%rd87];
	ld.global.f32 	%f88, [%rd88];
	fma.rn.f32 	%f89, %f2, %f87, %f88;
	add.s64 	%rd89, %rd14, %rd86;
	st.global.f32 	[%rd89], %f89;
$L__BB2_55:
	add.s32 	%r75, %r75, 2;
$L__BB2_56:
	and.b32  	%r68, %r44, 1;
	setp.eq.b32 	%p35, %r68, 1;
	not.pred 	%p36, %p35;
	@%p36 bra 	$L__BB2_59;
	shl.b32 	%r69, %r75, 7;
	add.s32 	%r36, %r69, %r6;
	setp.ge.s32 	%p37, %r36, %r4;
	@%p37 bra 	$L__BB2_59;
	mul.wide.s32 	%rd90, %r36, 4;
	add.s64 	%rd91, %rd12, %rd90;
	add.s64 	%rd92, %rd13, %rd90;
	ld.global.f32 	%f90, [%rd91];
	ld.global.f32 	%f91, [%rd92];
	fma.rn.f32 	%f92, %f2, %f90, %f91;
	add.s64 	%rd93, %rd14, %rd90;
	st.global.f32 	[%rd93], %f92;
$L__BB2_59:
	ret;

}
	// .globl	_ZN3cub18CUB_300001_SM_10006detail9transform16transform_kernelINS2_10policy_hubILb1EN4cuda3std3__45tupleIJN6thrust24THRUST_300001_SM_1000_NS6detail15normal_iteratorINSA_10device_ptrIfEEEESF_EEEE10policy1000El13saxpy_functorSF_JPfSK_EEEvT0_iT1_T2_DpNS2_10kernel_argIT3_EE
.visible .entry _ZN3cub18CUB_300001_SM_10006detail9transform16transform_kernelINS2_10policy_hubILb1EN4cuda3std3__45tupleIJN6thrust24THRUST_300001_SM_1000_NS6detail15normal_iteratorINSA_10device_ptrIfEEEESF_EEEE10policy1000El13saxpy_functorSF_JPfSK_EEEvT0_iT1_T2_DpNS2_10kernel_argIT3_EE(
	.param .u64 _ZN3cub18CUB_300001_SM_10006detail9transform16transform_kernelINS2_10policy_hubILb1EN4cuda3std3__45tupleIJN6thrust24THRUST_300001_SM_1000_NS6detail15normal_iteratorINSA_10device_ptrIfEEEESF_EEEE10policy1000El13saxpy_functorSF_JPfSK_EEEvT0_iT1_T2_DpNS2_10kernel_argIT3_EE_param_0,
	.param .u32 _ZN3cub18CUB_300001_SM_10006detail9transform16transform_kernelINS2_10policy_hubILb1EN4cuda3std3__45tupleIJN6thrust24THRUST_300001_SM_1000_NS6detail15normal_iteratorINSA_10device_ptrIfEEEESF_EEEE10policy1000El13saxpy_functorSF_JPfSK_EEEvT0_iT1_T2_DpNS2_10kernel_argIT3_EE_param_1,
	.param .align 4 .b8 _ZN3cub18CUB_300001_SM_10006detail9transform16transform_kernelINS2_10policy_hubILb1EN4cuda3std3__45tupleIJN6thrust24THRUST_300001_SM_1000_NS6detail15normal_iteratorINSA_10device_ptrIfEEEESF_EEEE10policy1000El13saxpy_functorSF_JPfSK_EEEvT0_iT1_T2_DpNS2_10kernel_argIT3_EE_param_2[4],
	.param .align 8 .b8 _ZN3cub18CUB_300001_SM_10006detail9transform16transform_kernelINS2_10policy_hubILb1EN4cuda3std3__45tupleIJN6thrust24THRUST_300001_SM_1000_NS6detail15normal_iteratorINSA_10device_ptrIfEEEESF_EEEE10policy1000El13saxpy_functorSF_JPfSK_EEEvT0_iT1_T2_DpNS2_10kernel_argIT3_EE_param_3[8],
	.param .align 8 .b8 _ZN3cub18CUB_300001_SM_10006detail9transform16transform_kernelINS2_10policy_hubILb1EN4cuda3std3__45tupleIJN6thrust24THRUST_300001_SM_1000_NS6detail15normal_iteratorINSA_10device_ptrIfEEEESF_EEEE10policy1000El13saxpy_functorSF_JPfSK_EEEvT0_iT1_T2_DpNS2_10kernel_argIT3_EE_param_4[16],
	.param .align 8 .b8 _ZN3cub18CUB_300001_SM_10006detail9transform16transform_kernelINS2_10policy_hubILb1EN4cuda3std3__45tupleIJN6thrust24THRUST_300001_SM_1000_NS6detail15normal_iteratorINSA_10device_ptrIfEEEESF_EEEE10policy1000El13saxpy_functorSF_JPfSK_EEEvT0_iT1_T2_DpNS2_10kernel_argIT3_EE_param_5[16]
)
.maxntid 128
{
	.reg .pred 	%p<38>;
	.reg .b32 	%r<78>;
	.reg .b32 	%f<93>;
	.reg .b64 	%rd<103>;

	ld.param.f32 	%f2, [_ZN3cub18CUB_300001_SM_10006detail9transform16transform_kernelINS2_10policy_hubILb1EN4cuda3std3__45tupleIJN6thrust24THRUST_300001_SM_1000_NS6detail15normal_iteratorINSA_10device_ptrIfEEEESF_EEEE10policy1000El13saxpy_functorSF_JPfSK_EEEvT0_iT1_T2_DpNS2_10kernel_argIT3_EE_param_2];
	ld.param.u64 	%rd30, [_ZN3cub18CUB_300001_SM_10006detail9transform16transform_kernelINS2_10policy_hubILb1EN4cuda3std3__45tupleIJN6thrust24THRUST_300001_SM_1000_NS6detail15normal_iteratorINSA_10device_ptrIfEEEESF_EEEE10policy1000El13saxpy_functorSF_JPfSK_EEEvT0_iT1_T2_DpNS2_10kernel_argIT3_EE_param_0];
	ld.param.u64 	%rd28, [_ZN3cub18CUB_300001_SM_10006detail9transform16transform_kernelINS2_10policy_hubILb1EN4cuda3std3__45tupleIJN6thrust24THRUST_300001_SM_1000_NS6detail15normal_iteratorINSA_10device_ptrIfEEEESF_EEEE10policy1000El13saxpy_functorSF_JPfSK_EEEvT0_iT1_T2_DpNS2_10kernel_argIT3_EE_param_5];
	ld.param.u64 	%rd26, [_ZN3cub18CUB_300001_SM_10006detail9transform16transform_kernelINS2_10policy_hubILb1EN4cuda3std3__45tupleIJN6thrust24THRUST_300001_SM_1000_NS6detail15normal_iteratorINSA_10device_ptrIfEEEESF_EEEE10policy1000El13saxpy_functorSF_JPfSK_EEEvT0_iT1_T2_DpNS2_10kernel_argIT3_EE_param_4];
	ld.param.u64 	%rd31, [_ZN3cub18CUB_300001_SM_10006detail9transform16transform_kernelINS2_10policy_hubILb1EN4cuda3std3__45tupleIJN6thrust24THRUST_300001_SM_1000_NS6detail15normal_iteratorINSA_10device_ptrIfEEEESF_EEEE10policy1000El13saxpy_functorSF_JPfSK_EEEvT0_iT1_T2_DpNS2_10kernel_argIT3_EE_param_3];
	ld.param.u32 	%r42, [_ZN3cub18CUB_300001_SM_10006detail9transform16transform_kernelINS2_10policy_hubILb1EN4cuda3std3__45tupleIJN6thrust24THRUST_300001_SM_1000_NS6detail15normal_iteratorINSA_10device_ptrIfEEEESF_EEEE10policy1000El13saxpy_functorSF_JPfSK_EEEvT0_iT1_T2_DpNS2_10kernel_argIT3_EE_param_1];
	cvta.to.global.u64 	%rd1, %rd31;
	cvta.to.global.u64 	%rd2, %rd26;
	cvta.to.global.u64 	%rd3, %rd28;
	shl.b32 	%r1, %r42, 7;
	mov.u32 	%r43, %ctaid.x;
	cvt.u64.u32 	%rd32, %r43;
	cvt.s64.s32 	%rd33, %r1;
	mul.lo.s64 	%rd4, %rd33, %rd32;
	sub.s64 	%rd34, %rd30, %rd4;
	min.s64 	%rd35, %rd34, %rd33;
	cvt.u32.u64 	%r2, %rd35;
	shl.b32 	%r3, %r2, 2;
	mov.u32 	%r4, %tid.x;
	shl.b32 	%r68, %r4, 7;
	setp.ge.s32 	%p1, %r68, %r3;
	@%p1 bra 	$L__BB3_5;
	shl.b64 	%rd5, %rd4, 2;
	add.s64 	%rd36, %rd2, %rd5;
	mul.wide.u32 	%rd6, %r4, 128;
	add.s64 	%rd100, %rd36, %rd6;
	mov.u32 	%r67, %r68;
$L__BB3_2:
	.pragma "nounroll";
	// begin inline asm
	prefetch.global.L2 [%rd100];
	// end inline asm
	add.s32 	%r67, %r67, 16384;
	add.s64 	%rd100, %rd100, 16384;
	setp.lt.s32 	%p2, %r67, %r3;
	@%p2 bra 	$L__BB3_2;
	add.s64 	%rd38, %rd3, %rd5;
	add.s64 	%rd101, %rd38, %rd6;
$L__BB3_4:
	.pragma "nounroll";
	// begin inline asm
	prefetch.global.L2 [%rd101];
	// end inline asm
	add.s32 	%r68, %r68, 16384;
	add.s64 	%rd101, %rd101, 16384;
	setp.lt.s32 	%p3, %r68, %r3;
	@%p3 bra 	$L__BB3_4;
$L__BB3_5:
	shl.b64 	%rd102, %rd4, 2;
	add.s64 	%rd13, %rd2, %rd102;
	add.s64 	%rd14, %rd3, %rd102;
	add.s64 	%rd15, %rd1, %rd102;
	setp.eq.s32 	%p4, %r1, %r2;
	@%p4 bra 	$L__BB3_47;
	setp.lt.s32 	%p5, %r42, 1;
	@%p5 bra 	$L__BB3_59;
	and.b32  	%r10, %r42, 7;
	setp.lt.u32 	%p6, %r42, 8;
	mov.b32 	%r75, 0;
	@%p6 bra 	$L__BB3_26;
	and.b32  	%r75, %r42, 2147483640;
	mov.b32 	%r71, 0;
$L__BB3_9:
	.pragma "nounroll";
	shl.b32 	%r46, %r71, 7;
	add.s32 	%r20, %r46, %r4;
	setp.ge.s32 	%p7, %r20, %r2;
	@%p7 bra 	$L__BB3_11;
	mul.wide.u32 	%rd41, %r20, 4;
	add.s64 	%rd42, %rd13, %rd41;
	add.s64 	%rd43, %rd14, %rd41;
	ld.global.f32 	%f3, [%rd42];
	ld.global.f32 	%f4, [%rd43];
	fma.rn.f32 	%f5, %f2, %f3, %f4;
	add.s64 	%rd44, %rd15, %rd41;
	st.global.f32 	[%rd44], %f5;
$L__BB3_11:
	add.s32 	%r47, %r20, 128;
	setp.ge.s32 	%p8, %r47, %r2;
	mul.wide.s32 	%rd45, %r47, 4;
	add.s64 	%rd23, %rd13, %rd45;
	add.s64 	%rd24, %rd14, %rd45;
	add.s64 	%rd25, %rd15, %rd45;
	@%p8 bra 	$L__BB3_13;
	ld.global.f32 	%f6, [%rd23];
	ld.global.f32 	%f7, [%rd24];
	fma.rn.f32 	%f8, %f2, %f6, %f7;
	st.global.f32 	[%rd25], %f8;
$L__BB3_13:
	add.s32 	%r48, %r20, 256;
	setp.ge.s32 	%p9, %r48, %r2;
	@%p9 bra 	$L__BB3_15;
	ld.global.f32 	%f9, [%rd23+512];
	ld.global.f32 	%f10, [%rd24+512];
	fma.rn.f32 	%f11, %f2, %f9, %f10;
	st.global.f32 	[%rd25+512], %f11;
$L__BB3_15:
	add.s32 	%r49, %r20, 384;
	setp.ge.s32 	%p10, %r49, %r2;
	@%p10 bra 	$L__BB3_17;
	ld.global.f32 	%f12, [%rd23+1024];
	ld.global.f32 	%f13, [%rd24+1024];
	fma.rn.f32 	%f14, %f2, %f12, %f13;
	st.global.f32 	[%rd25+1024], %f14;
$L__BB3_17:
	add.s32 	%r50, %r20, 512;
	setp.ge.s32 	%p11, %r50, %r2;
	@%p11 bra 	$L__BB3_19;
	ld.global.f32 	%f15, [%rd23+1536];
	ld.global.f32 	%f16, [%rd24+1536];
	fma.rn.f32 	%f17, %f2, %f15, %f16;
	st.global.f32 	[%rd25+1536], %f17;
$L__BB3_19:
	add.s32 	%r51, %r20, 640;
	setp.ge.s32 	%p12, %r51, %r2;
	@%p12 bra 	$L__BB3_21;
	ld.global.f32 	%f18, [%rd23+2048];
	ld.global.f32 	%f19, [%rd24+2048];
	fma.rn.f32 	%f20, %f2, %f18, %f19;
	st.global.f32 	[%rd25+2048], %f20;
$L__BB3_21:
	add.s32 	%r52, %r20, 768;
	setp.ge.s32 	%p13, %r52, %r2;
	@%p13 bra 	$L__BB3_23;
	ld.global.f32 	%f21, [%rd23+2560];
	ld.global.f32 	%f22, [%rd24+2560];
	fma.rn.f32 	%f23, %f2, %f21, %f22;
	st.global.f32 	[%rd25+2560], %f23;
$L__BB3_23:
	add.s32 	%r53, %r20, 896;
	setp.ge.s32 	%p14, %r53, %r2;
	@%p14 bra 	$L__BB3_25;
	ld.global.f32 	%f24, [%rd23+3072];
	ld.global.f32 	%f25, [%rd24+3072];
	fma.rn.f32 	%f26, %f2, %f24, %f25;
	st.global.f32 	[%rd25+3072], %f26;
$L__BB3_25:
	add.s32 	%r71, %r71, 8;
	setp.eq.s32 	%p15, %r71, %r75;
	@%p15 bra 	$L__BB3_26;
	bra.uni 	$L__BB3_9;
$L__BB3_26:
	setp.eq.s32 	%p16, %r10, 0;
	@%p16 bra 	$L__BB3_59;
	and.b32  	%r30, %r42, 3;
	setp.lt.u32 	%p17, %r10, 4;
	@%p17 bra 	$L__BB3_37;
	shl.b32 	%r54, %r75, 7;
	add.s32 	%r31, %r54, %r4;
	setp.ge.s32 	%p18, %r31, %r2;
	@%p18 bra 	$L__BB3_30;
	mul.wide.s32 	%rd46, %r31, 4;
	add.s64 	%rd47, %rd13, %rd46;
	add.s64 	%rd48, %rd14, %rd46;
	ld.global.f32 	%f27, [%rd47];
	ld.global.f32 	%f28, [%rd48];
	fma.rn.f32 	%f29, %f2, %f27, %f28;
	add.s64 	%rd49, %rd15, %rd46;
	st.global.f32 	[%rd49], %f29;
$L__BB3_30:
	add.s32 	%r32, %r31, 128;
	setp.ge.s32 	%p19, %r32, %r2;
	@%p19 bra 	$L__BB3_32;
	mul.wide.s32 	%rd50, %r32, 4;
	add.s64 	%rd51, %rd13, %rd50;
	add.s64 	%rd52, %rd14, %rd50;
	ld.global.f32 	%f30, [%rd51];
	ld.global.f32 	%f31, [%rd52];
	fma.rn.f32 	%f32, %f2, %f30, %f31;
	add.s64 	%rd53, %rd15, %rd50;
	st.global.f32 	[%rd53], %f32;
$L__BB3_32:
	add.s32 	%r33, %r31, 256;
	setp.ge.s32 	%p20, %r33, %r2;
	@%p20 bra 	$L__BB3_34;
	mul.wide.s32 	%rd54, %r33, 4;
	add.s64 	%rd55, %rd13, %rd54;
	add.s64 	%rd56, %rd14, %rd54;
	ld.global.f32 	%f33, [%rd55];
	ld.global.f32 	%f34, [%rd56];
	fma.rn.f32 	%f35, %f2, %f33, %f34;
	add.s64 	%rd57, %rd15, %rd54;
	st.global.f32 	[%rd57], %f35;
$L__BB3_34:
	add.s32 	%r34, %r31, 384;
	setp.ge.s32 	%p21, %r34, %r2;
	@%p21 bra 	$L__BB3_36;
	mul.wide.s32 	%rd58, %r34, 4;
	add.s64 	%rd59, %rd13, %rd58;
	add.s64 	%rd60, %rd14, %rd58;
	ld.global.f32 	%f36, [%rd59];
	ld.global.f32 	%f37, [%rd60];
	fma.rn.f32 	%f38, %f2, %f36, %f37;
	add.s64 	%rd61, %rd15, %rd58;
	st.global.f32 	[%rd61], %f38;
$L__BB3_36:
	add.s32 	%r75, %r75, 4;
$L__BB3_37:
	setp.eq.s32 	%p22, %r30, 0;
	@%p22 bra 	$L__BB3_59;
	setp.eq.s32 	%p23, %r30, 1;
	@%p23 bra 	$L__BB3_44;
	shl.b32 	%r55, %r75, 7;
	add.s32 	%r37, %r55, %r4;
	setp.ge.s32 	%p24, %r37, %r2;
	@%p24 bra 	$L__BB3_41;
	mul.wide.s32 	%rd62, %r37, 4;
	add.s64 	%rd63, %rd13, %rd62;
	add.s64 	%rd64, %rd14, %rd62;
	ld.global.f32 	%f39, [%rd63];
	ld.global.f32 	%f40, [%rd64];
	fma.rn.f32 	%f41, %f2, %f39, %f40;
	add.s64 	%rd65, %rd15, %rd62;
	st.global.f32 	[%rd65], %f41;
$L__BB3_41:
	add.s32 	%r38, %r37, 128;
	setp.ge.s32 	%p25, %r38, %r2;
	@%p25 bra 	$L__BB3_43;
	mul.wide.s32 	%rd66, %r38, 4;
	add.s64 	%rd67, %rd13, %rd66;
	add.s64 	%rd68, %rd14, %rd66;
	ld.global.f32 	%f42, [%rd67];
	ld.global.f32 	%f43, [%rd68];
	fma.rn.f32 	%f44, %f2, %f42, %f43;
	add.s64 	%rd69, %rd15, %rd66;
	st.global.f32 	[%rd69], %f44;
$L__BB3_43:
	add.s32 	%r75, %r75, 2;
$L__BB3_44:
	and.b32  	%r56, %r42, 1;
	setp.eq.b32 	%p26, %r56, 1;
	not.pred 	%p27, %p26;
	@%p27 bra 	$L__BB3_59;
	shl.b32 	%r57, %r75, 7;
	add.s32 	%r41, %r57, %r4;
	setp.ge.s32 	%p28, %r41, %r2;
	@%p28 bra 	$L__BB3_59;
	mul.wide.s32 	%rd70, %r41, 4;
	add.s64 	%rd71, %rd13, %rd70;
	add.s64 	%rd72, %rd14, %rd70;
	ld.global.f32 	%f45, [%rd71];
	ld.global.f32 	%f46, [%rd72];
	fma.rn.f32 	%f47, %f2, %f45, %f46;
	add.s64 	%rd73, %rd15, %rd70;
	st.global.f32 	[%rd73], %f47;
	bra.uni 	$L__BB3_59;
$L__BB3_47:
	setp.lt.s32 	%p29, %r42, 1;
	@%p29 bra 	$L__BB3_59;
	setp.lt.u32 	%p30, %r42, 8;
	mov.b32 	%r73, 0;
	@%p30 bra 	$L__BB3_51;
	and.b32  	%r73, %r42, 2147483640;
	neg.s32 	%r70, %r73;
	mul.wide.u32 	%rd74, %r4, 4;
	add.s64 	%rd16, %rd1, %rd74;
	add.s64 	%rd75, %rd102, 1536;
	add.s64 	%rd18, %rd2, %rd75;
	add.s32 	%r69, %r4, 128;
	add.s64 	%rd19, %rd3, %rd75;
	add.s64 	%rd20, %rd1, %rd75;
$L__BB3_50:
	.pragma "nounroll";
	mul.wide.s32 	%rd76, %r69, 4;
	add.s64 	%rd77, %rd18, %rd76;
	add.s64 	%rd78, %rd19, %rd76;
	add.s64 	%rd79, %rd20, %rd76;
	cvta.to.global.u64 	%rd80, %rd26;
	mul.wide.u32 	%rd81, %r4, 4;
	add.s64 	%rd82, %rd80, %rd81;
	add.s64 	%rd83, %rd82, %rd102;
	cvta.to.global.u64 	%rd84, %rd28;
	add.s64 	%rd85, %rd84, %rd81;
	add.s64 	%rd86, %rd85, %rd102;
	ld.global.f32 	%f48, [%rd83];
	ld.global.f32 	%f49, [%rd86];
	fma.rn.f32 	%f50, %f2, %f48, %f49;
	add.s64 	%rd87, %rd16, %rd102;
	st.global.f32 	[%rd87], %f50;
	ld.global.f32 	%f51, [%rd77+-1536];
	ld.global.f32 	%f52, [%rd78+-1536];
	fma.rn.f32 	%f53, %f2, %f51, %f52;
	st.global.f32 	[%rd79+-1536], %f53;
	ld.global.f32 	%f54, [%rd77+-1024];
	ld.global.f32 	%f55, [%rd78+-1024];
	fma.rn.f32 	%f56, %f2, %f54, %f55;
	st.global.f32 	[%rd79+-1024], %f56;
	ld.global.f32 	%f57, [%rd77+-512];
	ld.global.f32 	%f58, [%rd78+-512];
	fma.rn.f32 	%f59, %f2, %f57, %f58;
	st.global.f32 	[%rd79+-512], %f59;
	ld.global.f32 	%f60, [%rd77];
	ld.global.f32 	%f61, [%rd78];
	fma.rn.f32 	%f62, %f2, %f60, %f61;
	st.global.f32 	[%rd79], %f62;
	ld.global.f32 	%f63, [%rd77+512];
	ld.global.f32 	%f64, [%rd78+512];
	fma.rn.f32 	%f65, %f2, %f63, %f64;
	st.global.f32 	[%rd79+512], %f65;
	ld.global.f32 	%f66, [%rd77+1024];
	ld.global.f32 	%f67, [%rd78+1024];
	fma.rn.f32 	%f68, %f2, %f66, %f67;
	st.global.f32 	[%rd79+1024], %f68;
	ld.global.f32 	%f69, [%rd77+1536];
	ld.global.f32 	%f70, [%rd78+1536];
	fma.rn.f32 	%f71, %f2, %f69, %f70;
	st.global.f32 	[%rd79+1536], %f71;
	add.s32 	%r70, %r70, 8;
	add.s64 	%rd102, %rd102, 4096;
	add.s32 	%r69, %r69, 1024;
	setp.eq.s32 	%p31, %r70, 0;
	@%p31 bra 	$L__BB3_51;
	bra.uni 	$L__BB3_50;
$L__BB3_51:
	and.b32  	%r23, %r42, 7;
	setp.eq.s32 	%p32, %r23, 0;
	@%p32 bra 	$L__BB3_59;
	and.b32  	%r24, %r42, 3;
	setp.lt.u32 	%p33, %r23, 4;
	@%p33 bra 	$L__BB3_54;
	shl.b32 	%r60, %r73, 7;
	add.s32 	%r61, %r60, %r4;
	mul.wide.s32 	%rd88, %r61, 4;
	add.s64 	%rd89, %rd13, %rd88;
	add.s64 	%rd90, %rd14, %rd88;
	ld.global.f32 	%f72, [%rd89];
	ld.global.f32 	%f73, [%rd90];
	fma.rn.f32 	%f74, %f2, %f72, %f73;
	add.s64 	%rd91, %rd15, %rd88;
	st.global.f32 	[%rd91], %f74;
	ld.global.f32 	%f75, [%rd89+512];
	ld.global.f32 	%f76, [%rd90+512];
	fma.rn.f32 	%f77, %f2, %f75, %f76;
	st.global.f32 	[%rd91+512], %f77;
	ld.global.f32 	%f78, [%rd89+1024];
	ld.global.f32 	%f79, [%rd90+1024];
	fma.rn.f32 	%f80, %f2, %f78, %f79;
	st.global.f32 	[%rd91+1024], %f80;
	ld.global.f32 	%f81, [%rd89+1536];
	ld.global.f32 	%f82, [%rd90+1536];
	fma.rn.f32 	%f83, %f2, %f81, %f82;
	st.global.f32 	[%rd91+1536], %f83;
	add.s32 	%r73, %r73, 4;
$L__BB3_54:
	setp.eq.s32 	%p34, %r24, 0;
	@%p34 bra 	$L__BB3_59;
	setp.eq.s32 	%p35, %r24, 1;
	@%p35 bra 	$L__BB3_57;
	shl.b32 	%r62, %r73, 7;
	add.s32 	%r63, %r62, %r4;
	mul.wide.s32 	%rd92, %r63, 4;
	add.s64 	%rd93, %rd13, %rd92;
	add.s64 	%rd94, %rd14, %rd92;
	ld.global.f32 	%f84, [%rd93];
	ld.global.f32 	%f85, [%rd94];
	fma.rn.f32 	%f86, %f2, %f84, %f85;
	add.s64 	%rd95, %rd15, %rd92;
	st.global.f32 	[%rd95], %f86;
	ld.global.f32 	%f87, [%rd93+512];
	ld.global.f32 	%f88, [%rd94+512];
	fma.rn.f32 	%f89, %f2, %f87, %f88;
	st.global.f32 	[%rd95+512], %f89;
	add.s32 	%r73, %r73, 2;
$L__BB3_57:
	and.b32  	%r64, %r42, 1;
	setp.eq.b32 	%p36, %r64, 1;
	not.pred 	%p37, %p36;
	@%p37 bra 	$L__BB3_59;
	shl.b32 	%r65, %r73, 7;
	add.s32 	%r66, %r65, %r4;
	mul.wide.s32 	%rd96, %r66, 4;
	add.s64 	%rd97, %rd13, %rd96;
	add.s64 	%rd98, %rd14, %rd96;
	ld.global.f32 	%f90, [%rd97];
	ld.global.f32 	%f91, [%rd98];
	fma.rn.f32 	%f92, %f2, %f90, %f91;
	add.s64 	%rd99, %rd15, %rd96;
	st.global.f32 	[%rd99], %f92;
$L__BB3_59:
	ret;

}


// ===== COMPILED SASS (sm_100) =====

	.target	sm_100

	.elftype	@"ET_EXEC"


//--------------------- .note.nv.tkinfo           --------------------------
	.section	.note.nv.tkinfo,"",@"SHT_NOTE"
	.sectionflags	@"SHF_NOTE_NV_TKINFO"
	.tkinfo
        /*0018*/ 	.word	0x00000002
        /*0030*/ 	.string	""
        /*0030*/ 	.string	"ptxas"
        /*0030*/ 	.string	"Cuda compilation tools, release 13.0, V13.0.88"
        /*0030*/ 	.string	"Build cuda_13.0.r13.0/compiler.36424714_0"
        /*0030*/ 	.string	"-arch sm_100 -m 64 "



//--------------------- .note.nv.cuinfo           --------------------------
	.section	.note.nv.cuinfo,"",@"SHT_NOTE"
	.sectionflags	@"SHF_NOTE_NV_CUINFO"
        /*0018*/ 	.short	0x0002
        /*001a*/ 	.short	0x0064
        /*001c*/ 	.short	0x0082
	.zero		2


//--------------------- .nv.info                  --------------------------
	.section	.nv.info,"",@"SHT_CUDA_INFO"
	.align	4


	//----- nvinfo : EIATTR_REGCOUNT
	.align		4
        /*0000*/ 	.byte	0x04, 0x2f
        /*0002*/ 	.short	(.L_44 - .L_43)
	.align		4
.L_43:
        /*0004*/ 	.word	index@(_ZN3cub18CUB_300001_SM_10006detail11EmptyKernelIvEEvv)
        /*0008*/ 	.word	0x00000004


	//----- nvinfo : EIATTR_FRAME_SIZE
	.align		4
.L_44:
        /*000c*/ 	.byte	0x04, 0x11
        /*000e*/ 	.short	(.L_46 - .L_45)
	.align		4
.L_45:
        /*0010*/ 	.word	index@(_ZN3cub18CUB_300001_SM_10006detail11EmptyKernelIvEEvv)
        /*0014*/ 	.word	0x00000000


	//----- nvinfo : EIATTR_REGCOUNT
	.align		4
.L_46:
        /*0018*/ 	.byte	0x04, 0x2f
        /*001a*/ 	.short	(.L_48 - .L_47)
	.align		4
.L_47:
        /*001c*/ 	.word	index@(_ZN3cub18CUB_300001_SM_10006detail8for_each13static_kernelINS2_12policy_hub_t12policy_500_tEmN6thrust24THRUST_300001_SM_1000_NS8cuda_cub20__uninitialized_fill7functorINS7_10device_ptrIfEEfEEEEvT0_T1_)
        /*0020*/ 	.word	0x00000008


	//----- nvinfo : EIATTR_FRAME_SIZE
	.align		4
.L_48:
        /*0024*/ 	.byte	0x04, 0x11
        /*0026*/ 	.short	(.L_50 - .L_49)
	.align		4
.L_49:
        /*0028*/ 	.word	index@(_ZN3cub18CUB_300001_SM_10006detail8for_each13static_kernelINS2_12policy_hub_t12policy_500_tEmN6thrust24THRUST_300001_SM_1000_NS8cuda_cub20__uninitialized_fill7functorINS7_10device_ptrIfEEfEEEEvT0_T1_)
        /*002c*/ 	.word	0x00000000


	//----- nvinfo : EIATTR_REGCOUNT
	.align		4
.L_50:
        /*0030*/ 	.byte	0x04, 0x2f
        /*0032*/ 	.short	(.L_52 - .L_51)
	.align		4
.L_51:
        /*0034*/ 	.word	index@(_ZN3cub18CUB_300001_SM_10006detail9transform16transform_kernelINS2_10policy_hubILb1EN4cuda3std3__45tupleIJN6thrust24THRUST_300001_SM_1000_NS6detail15normal_iteratorINSA_10device_ptrIfEEEESF_EEEE10policy1000Ei13saxpy_functorSF_JPfSK_EEEvT0_iT1_T2_DpNS2_10kernel_argIT3_EE)
        /*0038*/ 	.word	0x0000001e


	//----- nvinfo : EIATTR_FRAME_SIZE
	.align		4
.L_52:
        /*003c*/ 	.byte	0x04, 0x11
        /*003e*/ 	.short	(.L_54 - .L_53)
	.align		4
.L_53:
        /*0040*/ 	.word	index@(_ZN3cub18CUB_300001_SM_10006detail9transform16transform_kernelINS2_10policy_hubILb1EN4cuda3std3__45tupleIJN6thrust24THRUST_300001_SM_1000_NS6detail15normal_iteratorINSA_10device_ptrIfEEEESF_EEEE10policy1000Ei13saxpy_functorSF_JPfSK_EEEvT0_iT1_T2_DpNS2_10kernel_argIT3_EE)
        /*0044*/ 	.word	0x00000000


	//----- nvinfo : EIATTR_REGCOUNT
	.align		4
.L_54:
        /*0048*/ 	.byte	0x04, 0x2f
        /*004a*/ 	.short	(.L_56 - .L_55)
	.align		4
.L_55:
        /*004c*/ 	.word	index@(_ZN3cub18CUB_300001_SM_10006detail9transform16transform_kernelINS2_10policy_hubILb1EN4cuda3std3__45tupleIJN6thrust24THRUST_300001_SM_1000_NS6detail15normal_iteratorINSA_10device_ptrIfEEEESF_EEEE10policy1000El13saxpy_functorSF_JPfSK_EEEvT0_iT1_T2_DpNS2_10kernel_argIT3_EE)
        /*0050*/ 	.word	0x00000020


	//----- nvinfo : EIATTR_FRAME_SIZE
	.align		4
.L_56:
        /*0054*/ 	.byte	0x04, 0x11
        /*0056*/ 	.short	(.L_58 - .L_57)
	.align		4
.L_57:
        /*0058*/ 	.word	index@(_ZN3cub18CUB_300001_SM_10006detail9transform16transform_kernelINS2_10policy_hubILb1EN4cuda3std3__45tupleIJN6thrust24THRUST_300001_SM_1000_NS6detail15normal_iteratorINSA_10device_ptrIfEEEESF_EEEE10policy1000El13saxpy_functorSF_JPfSK_EEEvT0_iT1_T2_DpNS2_10kernel_argIT3_EE)
        /*005c*/ 	.word	0x00000000


	//----- nvinfo : EIATTR_MIN_STACK_SIZE
	.align		4
.L_58:
        /*0060*/ 	.byte	0x04, 0x12
        /*0062*/ 	.short	(.L_60 - .L_59)
	.align		4
.L_59:
        /*0064*/ 	.word	index@(_ZN3cub18CUB_300001_SM_10006detail9transform16transform_kernelINS2_10policy_hubILb1EN4cuda3std3__45tupleIJN6thrust24THRUST_300001_SM_1000_NS6detail15normal_iteratorINSA_10device_ptrIfEEEESF_EEEE10policy1000El13saxpy_functorSF_JPfSK_EEEvT0_iT1_T2_DpNS2_10kernel_argIT3_EE)
        /*0068*/ 	.word	0x00000000


	//----- nvinfo : EIATTR_MIN_STACK_SIZE
	.align		4
.L_60:
        /*006c*/ 	.byte	0x04, 0x12
        /*006e*/ 	.short	(.L_62 - .L_61)
	.align		4
.L_61:
        /*0070*/ 	.word	index@(_ZN3cub18CUB_300001_SM_10006detail9transform16transform_kernelINS2_10policy_hubILb1EN4cuda3std3__45tupleIJN6thrust24THRUST_300001_SM_1000_NS6detail15normal_iteratorINSA_10device_ptrIfEEEESF_EEEE10policy1000Ei13saxpy_functorSF_JPfSK_EEEvT0_iT1_T2_DpNS2_10kernel_argIT3_EE)
        /*0074*/ 	.word	0x00000000


	//----- nvinfo : EIATTR_MIN_STACK_SIZE
	.align		4
.L_62:
        /*0078*/ 	.byte	0x04, 0x12
        /*007a*/ 	.short	(.L_64 - .L_63)
	.align		4
.L_63:
        /*007c*/ 	.word	index@(_ZN3cub18CUB_300001_SM_10006detail8for_each13static_kernelINS2_12policy_hub_t12policy_500_tEmN6thrust24THRUST_300001_SM_1000_NS8cuda_cub20__uninitialized_fill7functorINS7_10device_ptrIfEEfEEEEvT0_T1_)
        /*0080*/ 	.word	0x00000000


	//----- nvinfo : EIATTR_MIN_STACK_SIZE
	.align		4
.L_64:
        /*0084*/ 	.byte	0x04, 0x12
        /*0086*/ 	.short	(.L_66 - .L_65)
	.align		4
.L_65:
        /*0088*/ 	.word	index@(_ZN3cub18CUB_300001_SM_10006detail11EmptyKernelIvEEvv)
        /*008c*/ 	.word	0x00000000
.L_66:


//--------------------- .nv.compat                --------------------------
	.section	.nv.compat,"",@"SHT_CUDA_COMPAT_INFO"
	.align	4
        /*0000*/ 	.byte	0x02, 0x09, 0x00, 0x00, 0x02, 0x02, 0x01, 0x00, 0x02, 0x05, 0x05, 0x00, 0x03, 0x07, 0x01, 0x01
        /*0010*/ 	.byte	0x02, 0x03, 0x00, 0x00, 0x02, 0x06, 0x01, 0x00, 0x04, 0x0b, 0x08, 0x00, 0x09, 0x00, 0x00, 0x00
        /*0020*/ 	.byte	0x00, 0x00, 0x00, 0x00


//--------------------- .nv.info._ZN3cub18CUB_300001_SM_10006detail9transform16transform_kernelINS2_10policy_hubILb1EN4cuda3std3__45tupleIJN6thrust24THRUST_300001_SM_1000_NS6detail15normal_iteratorINSA_10device_ptrIfEEEESF_EEEE10policy1000El13saxpy_functorSF_JPfSK_EEEvT0_iT1_T2_DpNS2_10kernel_argIT3_EE --------------------------
	.section	.nv.info._ZN3cub18CUB_300001_SM_10006detail9transform16transform_kernelINS2_10policy_hubILb1EN4cuda3std3__45tupleIJN6thrust24THRUST_300001_SM_1000_NS6detail15normal_iteratorINSA_10device_ptrIfEEEESF_EEEE10policy1000El13saxpy_functorSF_JPfSK_EEEvT0_iT1_T2_DpNS2_10kernel_argIT3_EE,"",@"SHT_CUDA_INFO"
	.sectionflags	@""
	.align	4


	//----- nvinfo : EIATTR_CUDA_API_VERSION
	.align		4
        /*0000*/ 	.byte	0x04, 0x37
        /*0002*/ 	.short	(.L_68 - .L_67)
.L_67:
        /*0004*/ 	.word	0x00000082


	//----- nvinfo : EIATTR_KPARAM_INFO
	.align		4
.L_68:
        /*0008*/ 	.byte	0x04, 0x17
        /*000a*/ 	.short	(.L_70 - .L_69)
.L_69:
        /*000c*/ 	.word	0x00000000
        /*0010*/ 	.short	0x0005
        /*0012*/ 	.short	0x0028
        /*0014*/ 	.byte	0x00, 0xf0, 0x41, 0x00


	//----- nvinfo : EIATTR_KPARAM_INFO
	.align		4
.L_70:
        /*0018*/ 	.byte	0x04, 0x17
        /*001a*/ 	.short	(.L_72 - .L_71)
.L_71:
        /*001c*/ 	.word	0x00000000
        /*0020*/ 	.short	0x0004
        /*0022*/ 	.short	0x0018
        /*0024*/ 	.byte	0x00, 0xf0, 0x41, 0x00


	//----- nvinfo : EIATTR_KPARAM_INFO
	.align		4
.L_72:
        /*0028*/ 	.byte	0x04, 0x17
        /*002a*/ 	.short	(.L_74 - .L_73)
.L_73:
        /*002c*/ 	.word	0x00000000
        /*0030*/ 	.short	0x0003
        /*0032*/ 	.short	0x0010
        /*0034*/ 	.byte	0x00, 0xf0, 0x21, 0x00


	//----- nvinfo : EIATTR_KPARAM_INFO
	.align		4
.L_74:
        /*0038*/ 	.byte	0x04, 0x17
        /*003a*/ 	.short	(.L_76 - .L_75)
.L_75:
        /*003c*/ 	.word	0x00000000
        /*0040*/ 	.short	0x0002
        /*0042*/ 	.short	0x000c
        /*0044*/ 	.byte	0x00, 0xf0, 0x11, 0x00


	//----- nvinfo : EIATTR_KPARAM_INFO
	.align		4
.L_76:
        /*0048*/ 	.byte	0x04, 0x17
        /*004a*/ 	.short	(.L_78 - .L_77)
.L_77:
        /*004c*/ 	.word	0x00000000
        /*0050*/ 	.short	0x0001
        /*0052*/ 	.short	0x0008
        /*0054*/ 	.byte	0x00, 0xf0, 0x11, 0x00


	//----- nvinfo : EIATTR_KPARAM_INFO
	.align		4
.L_78:
        /*0058*/ 	.byte	0x04, 0x17
        /*005a*/ 	.short	(.L_80 - .L_79)
.L_79:
        /*005c*/ 	.word	0x00000000
        /*0060*/ 	.short	0x0000
        /*0062*/ 	.short	0x0000
        /*0064*/ 	.byte	0x00, 0xf0, 0x21, 0x00


	//----- nvinfo : EIATTR_SPARSE_MMA_MASK
	.align		4
.L_80:
        /*0068*/ 	.byte	0x03, 0x50
        /*006a*/ 	.short	0x0000


	//----- nvinfo : EIATTR_MAXREG_COUNT
	.align		4
        /*006c*/ 	.byte	0x03, 0x1b
        /*006e*/ 	.short	0x00ff


	//----- nvinfo : EIATTR_MERCURY_ISA_VERSION
	.align		4
        /*0070*/ 	.byte	0x03, 0x5f
        /*0072*/ 	.short	0x0101


	//----- nvinfo : EIATTR_VRC_CTA_INIT_COUNT
	.align		4
        /*0074*/ 	.byte	0x02, 0x4a
	.zero		1
	.zero		1


	//----- nvinfo : EIATTR_EXIT_INSTR_OFFSETS
	.align		4
        /*0078*/ 	.byte	0x04, 0x1c
        /*007a*/ 	.short	(.L_82 - .L_81)


	//   ....[0]....
.L_81:
        /*007c*/ 	.word	0x000003e0


	//   ....[1]....
        /*0080*/ 	.word	0x00000c90


	//   ....[2]....
        /*0084*/ 	.word	0x00000f80


	//   ....[3]....
        /*0088*/ 	.word	0x00001120


	//   ....[4]....
        /*008c*/ 	.word	0x00001150


	//   ....[5]....
        /*0090*/ 	.word	0x000011e0


	//   ....[6]....
        /*0094*/ 	.word	0x00001200


	//   ....[7]....
        /*0098*/ 	.word	0x000016d0


	//   ....[8]....
        /*009c*/ 	.word	0x00001930


	//   ....[9]....
        /*00a0*/ 	.word	0x00001a60


	//   ....[10]....
        /*00a4*/ 	.word	0x00001b00


	//----- nvinfo : EIATTR_MAX_THREADS
	.align		4
.L_82:
        /*00a8*/ 	.byte	0x04, 0x05
        /*00aa*/ 	.short	(.L_84 - .L_83)
.L_83:
        /*00ac*/ 	.word	0x00000080
        /*00b0*/ 	.word	0x00000001
        /*00b4*/ 	.word	0x00000001


	//----- nvinfo : EIATTR_CRS_STACK_SIZE
	.align		4
.L_84:
        /*00b8*/ 	.byte	0x04, 0x1e
        /*00ba*/ 	.short	(.L_86 - .L_85)
.L_85:
        /*00bc*/ 	.word	0x00000000


	//----- nvinfo : EIATTR_CBANK_PARAM_SIZE
	.align		4
.L_86:
        /*00c0*/ 	.byte	0x03, 0x19
        /*00c2*/ 	.short	0x0038


	//----- nvinfo : EIATTR_PARAM_CBANK
	.align		4
        /*00c4*/ 	.byte	0x04, 0x0a
        /*00c6*/ 	.short	(.L_88 - .L_87)
	.align		4
.L_87:
        /*00c8*/ 	.word	index@(.nv.constant0._ZN3cub18CUB_300001_SM_10006detail9transform16transform_kernelINS2_10policy_hubILb1EN4cuda3std3__45tupleIJN6thrust24THRUST_300001_SM_1000_NS6detail15normal_iteratorINSA_10device_ptrIfEEEESF_EEEE10policy1000El13saxpy_functorSF_JPfSK_EEEvT0_iT1_T2_DpNS2_10kernel_argIT3_EE)
        /*00cc*/ 	.short	0x0380
        /*00ce*/ 	.short	0x0038


	//----- nvinfo : EIATTR_SW_WAR
	.align		4
.L_88:
        /*00d0*/ 	.byte	0x04, 0x36
        /*00d2*/ 	.short	(.L_90 - .L_89)
.L_89:
        /*00d4*/ 	.word	0x00000008
.L_90:


//--------------------- .nv.info._ZN3cub18CUB_300001_SM_10006detail9transform16transform_kernelINS2_10policy_hubILb1EN4cuda3std3__45tupleIJN6thrust24THRUST_300001_SM_1000_NS6detail15normal_iteratorINSA_10device_ptrIfEEEESF_EEEE10policy1000Ei13saxpy_functorSF_JPfSK_EEEvT0_iT1_T2_DpNS2_10kernel_argIT3_EE --------------------------
	.section	.nv.info._ZN3cub18CUB_300001_SM_10006detail9transform16transform_kernelINS2_10policy_hubILb1EN4cuda3std3__45tupleIJN6thrust24THRUST_300001_SM_1000_NS6detail15normal_iteratorINSA_10device_ptrIfEEEESF_EEEE10policy1000Ei13saxpy_functorSF_JPfSK_EEEvT0_iT1_T2_DpNS2_10kernel_argIT3_EE,"",@"SHT_CUDA_INFO"
	.sectionflags	@""
	.align	4


	//----- nvinfo : EIATTR_CUDA_API_VERSION
	.align		4
        /*0000*/ 	.byte	0x04, 0x37
        /*0002*/ 	.short	(.L_92 - .L_91)
.L_91:
        /*0004*/ 	.word	0x00000082


	//----- nvinfo : EIATTR_KPARAM_INFO
	.align		4
.L_92:
        /*0008*/ 	.byte	0x04, 0x17
        /*000a*/ 	.short	(.L_94 - .L_93)
.L_93:
        /*000c*/ 	.word	0x00000000
        /*0010*/ 	.short	0x0005
        /*0012*/ 	.short	0x0028
        /*0014*/ 	.byte	0x00, 0xf0, 0x41, 0x00


	//----- nvinfo : EIATTR_KPARAM_INFO
	.align		4
.L_94:
        /*0018*/ 	.byte	0x04, 0x17
        /*001a*/ 	.short	(.L_96 - .L_95)
.L_95:
        /*001c*/ 	.word	0x00000000
        /*0020*/ 	.short	0x0004
        /*0022*/ 	.short	0x0018
        /*0024*/ 	.byte	0x00, 0xf0, 0x41, 0x00


	//----- nvinfo : EIATTR_KPARAM_INFO
	.align		4
.L_96:
        /*0028*/ 	.byte	0x04, 0x17
        /*002a*/ 	.short	(.L_98 - .L_97)
.L_97:
        /*002c*/ 	.word	0x00000000
        /*0030*/ 	.short	0x0003
        /*0032*/ 	.short	0x0010
        /*0034*/ 	.byte	0x00, 0xf0, 0x21, 0x00


	//----- nvinfo : EIATTR_KPARAM_INFO
	.align		4
.L_98:
        /*0038*/ 	.byte	0x04, 0x17
        /*003a*/ 	.short	(.L_100 - .L_99)
.L_99:
        /*003c*/ 	.word	0x00000000
        /*0040*/ 	.short	0x0002
        /*0042*/ 	.short	0x0008
        /*0044*/ 	.byte	0x00, 0xf0, 0x11, 0x00


	//----- nvinfo : EIATTR_KPARAM_INFO
	.align		4
.L_100:
        /*0048*/ 	.byte	0x04, 0x17
        /*004a*/ 	.short	(.L_102 - .L_101)
.L_101:
        /*004c*/ 	.word	0x00000000
        /*0050*/ 	.short	0x0001
        /*0052*/ 	.short	0x0004
        /*0054*/ 	.byte	0x00, 0xf0, 0x11, 0x00


	//----- nvinfo : EIATTR_KPARAM_INFO
	.align		4
.L_102:
        /*0058*/ 	.byte	0x04, 0x17
        /*005a*/ 	.short	(.L_104 - .L_103)
.L_103:
        /*005c*/ 	.word	0x00000000
        /*0060*/ 	.short	0x0000
        /*0062*/ 	.short	0x0000
        /*0064*/ 	.byte	0x00, 0xf0, 0x11, 0x00


	//----- nvinfo : EIATTR_SPARSE_MMA_MASK
	.align		4
.L_104:
        /*0068*/ 	.byte	0x03, 0x50
        /*006a*/ 	.short	0x0000


	//----- nvinfo : EIATTR_MAXREG_COUNT
	.align		4
        /*006c*/ 	.byte	0x03, 0x1b
        /*006e*/ 	.short	0x00ff


	//----- nvinfo : EIATTR_MERCURY_ISA_VERSION
	.align		4
        /*0070*/ 	.byte	0x03, 0x5f
        /*0072*/ 	.short	0x0101


	//----- nvinfo : EIATTR_VRC_CTA_INIT_COUNT
	.align		4
        /*0074*/ 	.byte	0x02, 0x4a
	.zero		1
	.zero		1


	//----- nvinfo : EIATTR_EXIT_INSTR_OFFSETS
	.align		4
        /*0078*/ 	.byte	0x04, 0x1c
        /*007a*/ 	.short	(.L_106 - .L_105)


	//   ....[0]....
.L_105:
        /*007c*/ 	.word	0x000002f0


	//   ....[1]....
        /*0080*/ 	.word	0x00000800


	//   ....[2]....
        /*0084*/ 	.word	0x00000a60


	//   ....[3]....
        /*0088*/ 	.word	0x00000ba0


	//   ....[4]....
        /*008c*/ 	.word	0x00000c50


	//   ....[5]....
        /*0090*/ 	.word	0x00000c80


	//   ....[6]....
        /*0094*/ 	.word	0x00001200


	//   ....[7]....
        /*0098*/ 	.word	0x00001530


	//   ....[8]....
        /*009c*/ 	.word	0x000016f0


	//   ....[9]....
        /*00a0*/ 	.word	0x00001720


	//   ....[10]....
        /*00a4*/ 	.word	0x000017c0


	//----- nvinfo : EIATTR_MAX_THREADS
	.align		4
.L_106:
        /*00a8*/ 	.byte	0x04, 0x05
        /*00aa*/ 	.short	(.L_108 - .L_107)
.L_107:
        /*00ac*/ 	.word	0x00000080
        /*00b0*/ 	.word	0x00000001
        /*00b4*/ 	.word	0x00000001


	//----- nvinfo : EIATTR_CRS_STACK_SIZE
	.align		4
.L_108:
        /*00b8*/ 	.byte	0x04, 0x1e
        /*00ba*/ 	.short	(.L_110 - .L_109)
.L_109:
        /*00bc*/ 	.word	0x00000000


	//----- nvinfo : EIATTR_CBANK_PARAM_SIZE
	.align		4
.L_110:
        /*00c0*/ 	.byte	0x03, 0x19
        /*00c2*/ 	.short	0x0038


	//----- nvinfo : EIATTR_PARAM_CBANK
	.align		4
        /*00c4*/ 	.byte	0x04, 0x0a
        /*00c6*/ 	.short	(.L_112 - .L_111)
	.align		4
.L_111:
        /*00c8*/ 	.word	index@(.nv.constant0._ZN3cub18CUB_300001_SM_10006detail9transform16transform_kernelINS2_10policy_hubILb1EN4cuda3std3__45tupleIJN6thrust24THRUST_300001_SM_1000_NS6detail15normal_iteratorINSA_10device_ptrIfEEEESF_EEEE10policy1000Ei13saxpy_functorSF_JPfSK_EEEvT0_iT1_T2_DpNS2_10kernel_argIT3_EE)
        /*00cc*/ 	.short	0x0380
        /*00ce*/ 	.short	0x0038


	//----- nvinfo : EIATTR_SW_WAR
	.align		4
.L_112:
        /*00d0*/ 	.byte	0x04, 0x36
        /*00d2*/ 	.short	(.L_114 - .L_113)
.L_113:
        /*00d4*/ 	.word	0x00000008
.L_114:


//--------------------- .nv.info._ZN3cub18CUB_300001_SM_10006detail8for_each13static_kernelINS2_12policy_hub_t12policy_500_tEmN6thrust24THRUST_300001_SM_1000_NS8cuda_cub20__uninitialized_fill7functorINS7_10device_ptrIfEEfEEEEvT0_T1_ --------------------------
	.section	.nv.info._ZN3cub18CUB_300001_SM_10006detail8for_each13static_kernelINS2_12policy_hub_t12policy_500_tEmN6thrust24THRUST_300001_SM_1000_NS8cuda_cub20__uninitialized_fill7functorINS7_10device_ptrIfEEfEEEEvT0_T1_,"",@"SHT_CUDA_INFO"
	.sectionflags	@""
	.align	4


	//----- nvinfo : EIATTR_CUDA_API_VERSION
	.align		4
        /*0000*/ 	.byte	0x04, 0x37
        /*0002*/ 	.short	(.L_116 - .L_115)
.L_115:
        /*0004*/ 	.word	0x00000082


	//----- nvinfo : EIATTR_KPARAM_INFO
	.align		4
.L_116:
        /*0008*/ 	.byte	0x04, 0x17
        /*000a*/ 	.short	(.L_118 - .L_117)
.L_117:
        /*000c*/ 	.word	0x00000000
        /*0010*/ 	.short	0x0001
        /*0012*/ 	.short	0x0008
        /*0014*/ 	.byte	0x00, 0xf0, 0x41, 0x00


	//----- nvinfo : EIATTR_KPARAM_INFO
	.align		4
.L_118:
        /*0018*/ 	.byte	0x04, 0x17
        /*001a*/ 	.short	(.L_120 - .L_119)
.L_119:
        /*001c*/ 	.word	0x00000000
        /*0020*/ 	.short	0x0000
        /*0022*/ 	.short	0x0000
        /*0024*/ 	.byte	0x00, 0xf0, 0x21, 0x00


	//----- nvinfo : EIATTR_SPARSE_MMA_MASK
	.align		4
.L_120:
        /*0028*/ 	.byte	0x03, 0x50
        /*002a*/ 	.short	0x0000


	//----- nvinfo : EIATTR_MAXREG_COUNT
	.align		4
        /*002c*/ 	.byte	0x03, 0x1b
        /*002e*/ 	.short	0x00ff


	//----- nvinfo : EIATTR_MERCURY_ISA_VERSION
	.align		4
        /*0030*/ 	.byte	0x03, 0x5f
        /*0032*/ 	.short	0x0101


	//----- nvinfo : EIATTR_VRC_CTA_INIT_COUNT
	.align		4
        /*0034*/ 	.byte	0x02, 0x4a
	.zero		1
	.zero		1


	//----- nvinfo : EIATTR_EXIT_INSTR_OFFSETS
	.align		4
        /*0038*/ 	.byte	0x04, 0x1c
        /*003a*/ 	.short	(.L_122 - .L_121)


	//   ....[0]....
.L_121:
        /*003c*/ 	.word	0x00000130


	//   ....[1]....
        /*0040*/ 	.word	0x00000230


	//   ....[2]....
        /*0044*/ 	.word	0x00000260


	//----- nvinfo : EIATTR_MAX_THREADS
	.align		4
.L_122:
        /*0048*/ 	.byte	0x04, 0x05
        /*004a*/ 	.short	(.L_124 - .L_123)
.L_123:
        /*004c*/ 	.word	0x00000100
        /*0050*/ 	.word	0x00000001
        /*0054*/ 	.word	0x00000001


	//----- nvinfo : EIATTR_CBANK_PARAM_SIZE
	.align		4
.L_124:
        /*0058*/ 	.byte	0x03, 0x19
        /*005a*/ 	.short	0x0018


	//----- nvinfo : EIATTR_PARAM_CBANK
	.align		4
        /*005c*/ 	.byte	0x04, 0x0a
        /*005e*/ 	.short	(.L_126 - .L_125)
	.align		4
.L_125:
        /*0060*/ 	.word	index@(.nv.constant0._ZN3cub18CUB_300001_SM_10006detail8for_each13static_kernelINS2_12policy_hub_t12policy_500_tEmN6thrust24THRUST_300001_SM_1000_NS8cuda_cub20__uninitialized_fill7functorINS7_10device_ptrIfEEfEEEEvT0_T1_)
        /*0064*/ 	.short	0x0380
        /*0066*/ 	.short	0x0018


	//----- nvinfo : EIATTR_SW_WAR
	.align		4
.L_126:
        /*0068*/ 	.byte	0x04, 0x36
        /*006a*/ 	.short	(.L_128 - .L_127)
.L_127:
        /*006c*/ 	.word	0x00000008
.L_128:


//--------------------- .nv.info._ZN3cub18CUB_300001_SM_10006detail11EmptyKernelIvEEvv --------------------------
	.section	.nv.info._ZN3cub18CUB_300001_SM_10006detail11EmptyKernelIvEEvv,"",@"SHT_CUDA_INFO"
	.sectionflags	@""
	.align	4


	//----- nvinfo : EIATTR_CUDA_API_VERSION
	.align		4
        /*0000*/ 	.byte	0x04, 0x37
        /*0002*/ 	.short	(.L_130 - .L_129)
.L_129:
        /*0004*/ 	.word	0x00000082


	//----- nvinfo : EIATTR_SPARSE_MMA_MASK
	.align		4
.L_130:
        /*0008*/ 	.byte	0x03, 0x50
        /*000a*/ 	.short	0x0000


	//----- nvinfo : EIATTR_MAXREG_COUNT
	.align		4
        /*000c*/ 	.byte	0x03, 0x1b
        /*000e*/ 	.short	0x00ff


	//----- nvinfo : EIATTR_MERCURY_ISA_VERSION
	.align		4
        /*0010*/ 	.byte	0x03, 0x5f
        /*0012*/ 	.short	0x0101


	//----- nvinfo : EIATTR_VRC_CTA_INIT_COUNT
	.align		4
        /*0014*/ 	.byte	0x02, 0x4a
	.zero		1
	.zero		1


	//----- nvinfo : EIATTR_EXIT_INSTR_OFFSETS
	.align		4
        /*0018*/ 	.byte	0x04, 0x1c
        /*001a*/ 	.short	(.L_132 - .L_131)


	//   ....[0]....
.L_131:
        /*001c*/ 	.word	0x00000010


	//----- nvinfo : EIATTR_SW_WAR
	.align		4
.L_132:
        /*0020*/ 	.byte	0x04, 0x36
        /*0022*/ 	.short	(.L_134 - .L_133)
.L_133:
        /*0024*/ 	.word	0x00000008
.L_134:


//--------------------- .nv.callgraph             --------------------------
	.section	.nv.callgraph,"",@"SHT_CUDA_CALLGRAPH"
	.align	4
	.sectionentsize	8
	.align		4
        /*0000*/ 	.word	0x00000000
	.align		4
        /*0004*/ 	.word	0xffffffff
	.align		4
        /*0008*/ 	.word	0x00000000
	.align		4
        /*000c*/ 	.word	0xfffffffe
	.align		4
        /*0010*/ 	.word	0x00000000
	.align		4
        /*0014*/ 	.word	0xfffffffd
	.align		4
        /*0018*/ 	.word	0x00000000
	.align		4
        /*001c*/ 	.word	0xfffffffc


//--------------------- .nv.constant4             --------------------------
	.section	.nv.constant4,"a",@progbits
	.align	8
	.align		8
.nv.constant4:
        /*0000*/ 	.dword	_ZN30_INTERNAL_da9cfcc1_4_k_cu_main4cuda3std3__45__cpo5beginE
	.align		8
        /*0008*/ 	.dword	_ZN30_INTERNAL_da9cfcc1_4_k_cu_main4cuda3std3__45__cpo3endE
	.align		8
        /*0010*/ 	.dword	_ZN30_INTERNAL_da9cfcc1_4_k_cu_main4cuda3std3__45__cpo6cbeginE
	.align		8
        /*0018*/ 	.dword	_ZN30_INTERNAL_da9cfcc1_4_k_cu_main4cuda3std3__45__cpo4cendE
	.align		8
        /*0020*/ 	.dword	_ZN30_INTERNAL_da9cfcc1_4_k_cu_main4cuda3std3__45__cpo6rbeginE
	.align		8
        /*0028*/ 	.dword	_ZN30_INTERNAL_da9cfcc1_4_k_cu_main4cuda3std3__45__cpo4rendE
	.align		8
        /*0030*/ 	.dword	_ZN30_INTERNAL_da9cfcc1_4_k_cu_main4cuda3std3__45__cpo7crbeginE
	.align		8
        /*0038*/ 	.dword	_ZN30_INTERNAL_da9cfcc1_4_k_cu_main4cuda3std3__45__cpo5crendE
	.align		8
        /*0040*/ 	.dword	_ZN30_INTERNAL_da9cfcc1_4_k_cu_main4cuda3std3__432_GLOBAL__N__da9cfcc1_4_k_cu_main6ignoreE
	.align		8
        /*0048*/ 	.dword	_ZN30_INTERNAL_da9cfcc1_4_k_cu_main4cuda3std3__419piecewise_constructE
	.align		8
        /*0050*/ 	.dword	_ZN30_INTERNAL_da9cfcc1_4_k_cu_main4cuda3std3__48in_placeE
	.align		8
        /*0058*/ 	.dword	_ZN30_INTERNAL_da9cfcc1_4_k_cu_main4cuda3std3__420unreachable_sentinelE
	.align		8
        /*0060*/ 	.dword	_ZN30_INTERNAL_da9cfcc1_4_k_cu_main4cuda3std3__47nulloptE
	.align		8
        /*0068*/ 	.dword	_ZN30_INTERNAL_da9cfcc1_4_k_cu_main4cuda3std3__48unexpectE
	.align		8
        /*0070*/ 	.dword	_ZN30_INTERNAL_da9cfcc1_4_k_cu_main4cuda3std6ranges3__45__cpo4swapE
	.align		8
        /*0078*/ 	.dword	_ZN30_INTERNAL_da9cfcc1_4_k_cu_main4cuda3std6ranges3__45__cpo9iter_moveE
	.align		8
        /*0080*/ 	.dword	_ZN30_INTERNAL_da9cfcc1_4_k_cu_main4cuda3std6ranges3__45__cpo5beginE
	.align		8
        /*0088*/ 	.dword	_ZN30_INTERNAL_da9cfcc1_4_k_cu_main4cuda3std6ranges3__45__cpo3endE
	.align		8
        /*0090*/ 	.dword	_ZN30_INTERNAL_da9cfcc1_4_k_cu_main4cuda3std6ranges3__45__cpo6cbeginE
	.align		8
        /*0098*/ 	.dword	_ZN30_INTERNAL_da9cfcc1_4_k_cu_main4cuda3std6ranges3__45__cpo4cendE
	.align		8
        /*00a0*/ 	.dword	_ZN30_INTERNAL_da9cfcc1_4_k_cu_main4cuda3std6ranges3__45__cpo7advanceE
	.align		8
        /*00a8*/ 	.dword	_ZN30_INTERNAL_da9cfcc1_4_k_cu_main4cuda3std6ranges3__45__cpo9iter_swapE
	.align		8
        /*00b0*/ 	.dword	_ZN30_INTERNAL_da9cfcc1_4_k_cu_main4cuda3std6ranges3__45__cpo4nextE
	.align		8
        /*00b8*/ 	.dword	_ZN30_INTERNAL_da9cfcc1_4_k_cu_main4cuda3std6ranges3__45__cpo4prevE
	.align		8
        /*00c0*/ 	.dword	_ZN30_INTERNAL_da9cfcc1_4_k_cu_main4cuda3std6ranges3__45__cpo4dataE
	.align		8
        /*00c8*/ 	.dword	_ZN30_INTERNAL_da9cfcc1_4_k_cu_main4cuda3std6ranges3__45__cpo5cdataE
	.align		8
        /*00d0*/ 	.dword	_ZN30_INTERNAL_da9cfcc1_4_k_cu_main4cuda3std6ranges3__45__cpo4sizeE
	.align		8
        /*00d8*/ 	.dword	_ZN30_INTERNAL_da9cfcc1_4_k_cu_main4cuda3std6ranges3__45__cpo5ssizeE
	.align		8
        /*00e0*/ 	.dword	_ZN30_INTERNAL_da9cfcc1_4_k_cu_main4cuda3std6ranges3__45__cpo8distanceE
	.align		8
        /*00e8*/ 	.dword	_ZN30_INTERNAL_da9cfcc1_4_k_cu_main6thrust24THRUST_300001_SM_1000_NS8cuda_cub3parE
	.align		8
        /*00f0*/ 	.dword	_ZN30_INTERNAL_da9cfcc1_4_k_cu_main6thrust24THRUST_300001_SM_1000_NS8cuda_cub10par_nosyncE
	.align		8
        /*00f8*/ 	.dword	_ZN30_INTERNAL_da9cfcc1_4_k_cu_main6thrust24THRUST_300001_SM_1000_NS6system6detail10sequential3seqE
	.align		8
        /*0100*/ 	.dword	_ZN30_INTERNAL_da9cfcc1_4_k_cu_main6thrust24THRUST_300001_SM_1000_NS12placeholders2_1E
	.align		8
        /*0108*/ 	.dword	_ZN30_INTERNAL_da9cfcc1_4_k_cu_main6thrust24THRUST_300001_SM_1000_NS12placeholders2_2E
	.align		8
        /*0110*/ 	.dword	_ZN30_INTERNAL_da9cfcc1_4_k_cu_main6thrust24THRUST_300001_SM_1000_NS12placeholders2_3E
	.align		8
        /*0118*/ 	.dword	_ZN30_INTERNAL_da9cfcc1_4_k_cu_main6thrust24THRUST_300001_SM_1000_NS12placeholders2_4E
	.align		8
        /*0120*/ 	.dword	_ZN30_INTERNAL_da9cfcc1_4_k_cu_main6thrust24THRUST_300001_SM_1000_NS12placeholders2_5E
	.align		8
        /*0128*/ 	.dword	_ZN30_INTERNAL_da9cfcc1_4_k_cu_main6thrust24THRUST_300001_SM_1000_NS12placeholders2_6E
	.align		8
        /*0130*/ 	.dword	_ZN30_INTERNAL_da9cfcc1_4_k_cu_main6thrust24THRUST_300001_SM_1000_NS12placeholders2_7E
	.align		8
        /*0138*/ 	.dword	_ZN30_INTERNAL_da9cfcc1_4_k_cu_main6thrust24THRUST_300001_SM_1000_NS12placeholders2_8E
	.align		8
        /*0140*/ 	.dword	_ZN30_INTERNAL_da9cfcc1_4_k_cu_main6thrust24THRUST_300001_SM_1000_NS12placeholders2_9E
	.align		8
        /*0148*/ 	.dword	_ZN30_INTERNAL_da9cfcc1_4_k_cu_main6thrust24THRUST_300001_SM_1000_NS12placeholders3_10E
	.align		8
        /*0150*/ 	.dword	_ZN30_INTERNAL_da9cfcc1_4_k_cu_main6thrust24THRUST_300001_SM_1000_NS3seqE


//--------------------- .text._ZN3cub18CUB_300001_SM_10006detail9transform16transform_kernelINS2_10policy_hubILb1EN4cuda3std3__45tupleIJN6thrust24THRUST_300001_SM_1000_NS6detail15normal_iteratorINSA_10device_ptrIfEEEESF_EEEE10policy1000El13saxpy_functorSF_JPfSK_EEEvT0_iT1_T2_DpNS2_10kernel_argIT3_EE --------------------------
	.section	.text._ZN3cub18CUB_300001_SM_10006detail9transform16transform_kernelINS2_10policy_hubILb1EN4cuda3std3__45tupleIJN6thrust24THRUST_300001_SM_1000_NS6detail15normal_iteratorINSA_10device_ptrIfEEEESF_EEEE10policy1000El13saxpy_functorSF_JPfSK_EEEvT0_iT1_T2_DpNS2_10kernel_argIT3_EE,"ax",@progbits
	.align	128
        .global         _ZN3cub18CUB_300001_SM_10006detail9transform16transform_kernelINS2_10policy_hubILb1EN4cuda3std3__45tupleIJN6thrust24THRUST_300001_SM_1000_NS6detail15normal_iteratorINSA_10device_ptrIfEEEESF_EEEE10policy1000El13saxpy_functorSF_JPfSK_EEEvT0_iT1_T2_DpNS2_10kernel_argIT3_EE
        .type           _ZN3cub18CUB_300001_SM_10006detail9transform16transform_kernelINS2_10policy_hubILb1EN4cuda3std3__45tupleIJN6thrust24THRUST_300001_SM_1000_NS6detail15normal_iteratorINSA_10device_ptrIfEEEESF_EEEE10policy1000El13saxpy_functorSF_JPfSK_EEEvT0_iT1_T2_DpNS2_10kernel_argIT3_EE,@function
        .size           _ZN3cub18CUB_300001_SM_10006detail9transform16transform_kernelINS2_10policy_hubILb1EN4cuda3std3__45tupleIJN6thrust24THRUST_300001_SM_1000_NS6detail15normal_iteratorINSA_10device_ptrIfEEEESF_EEEE10policy1000El13saxpy_functorSF_JPfSK_EEEvT0_iT1_T2_DpNS2_10kernel_argIT3_EE,(.L_x_37 - _ZN3cub18CUB_300001_SM_10006detail9transform16transform_kernelINS2_10policy_hubILb1EN4cuda3std3__45tupleIJN6thrust24THRUST_300001_SM_1000_NS6detail15normal_iteratorINSA_10device_ptrIfEEEESF_EEEE10policy1000El13saxpy_functorSF_JPfSK_EEEvT0_iT1_T2_DpNS2_10kernel_argIT3_EE)
        .other          _ZN3cub18CUB_300001_SM_10006detail9transform16transform_kernelINS2_10policy_hubILb1EN4cuda3std3__45tupleIJN6thrust24THRUST_300001_SM_1000_NS6detail15normal_iteratorINSA_10device_ptrIfEEEESF_EEEE10policy1000El13saxpy_functorSF_JPfSK_EEEvT0_iT1_T2_DpNS2_10kernel_argIT3_EE,@"STO_CUDA_ENTRY STV_DEFAULT"
_ZN3cub18CUB_300001_SM_10006detail9transform16transform_kernelINS2_10policy_hubILb1EN4cuda3std3__45tupleIJN6thrust24THRUST_300001_SM_1000_NS6detail15normal_iteratorINSA_10device_ptrIfEEEESF_EEEE10policy1000El13saxpy_functorSF_JPfSK_EEEvT0_iT1_T2_DpNS2_10kernel_argIT3_EE:
.text._ZN3cub18CUB_300001_SM_10006detail9transform16transform_kernelINS2_10policy_hubILb1EN4cuda3std3__45tupleIJN6thrust24THRUST_300001_SM_1000_NS6detail15normal_iteratorINSA_10device_ptrIfEEEESF_EEEE10policy1000El13saxpy_functorSF_JPfSK_EEEvT0_iT1_T2_DpNS2_10kernel_argIT3_EE:
[----:B------:R-:W-:Y:S08]  /*0000*/  LDC R1, c[0x0][0x37c] ;  /* 0x0000df00ff017b82 */ /* 0x000ff00000000800 */
[----:B------:R-:W0:Y:S01]  /*0010*/  LDC R10, c[0x0][0x388] ;  /* 0x0000e200ff0a7b82 */ /* 0x000e220000000800 */
[----:B------:R-:W1:Y:S01]  /*0020*/  LDCU.64 UR4, c[0x0][0x380] ;  /* 0x00007000ff0477ac */ /* 0x000e620008000a00 */
[----:B------:R-:W2:Y:S01]  /*0030*/  S2R R7, SR_TID.X ;  /* 0x0000000000077919 */ /* 0x000ea20000002100 */
[----:B------:R-:W-:Y:S05]  /*0040*/  BSSY.RECONVERGENT B0, `(.L_x_0) ;  /* 0x0000029000007945 */ /* 0x000fea0003800200 */
[----:B------:R-:W3:Y:S01]  /*0050*/  S2UR UR12, SR_CTAID.X ;  /* 0x00000000000c79c3 */ /* 0x000ee20000002500 */
[----:B0-----:R-:W-:-:S04]  /*0060*/  SHF.L.U32 R5, R10, 0x7, RZ ;  /* 0x000000070a057819 */ /* 0x001fc800000006ff */
[----:B------:R-:W-:Y:S01]  /*0070*/  SHF.R.S32.HI R0, RZ, 0x1f, R5 ;  /* 0x0000001fff007819 */ /* 0x000fe20000011405 */
[----:B---3--:R-:W-:-:S04]  /*0080*/  IMAD.WIDE.U32 R2, R5, UR12, RZ ;  /* 0x0000000c05027c25 */ /* 0x008fc8000f8e00ff */
[----:B------:R-:W-:Y:S01]  /*0090*/  IMAD R9, R0, UR12, RZ ;  /* 0x0000000c00097c24 */ /* 0x000fe2000f8e02ff */
[----:B-1----:R-:W-:-:S03]  /*00a0*/  IADD3 R4, P1, PT, -R2, UR4, RZ ;  /* 0x0000000402047c10 */ /* 0x002fc6000ff3e1ff */
[----:B------:R-:W-:Y:S01]  /*00b0*/  IMAD.IADD R9, R3, 0x1, R9 ;  /* 0x0000000103097824 */ /* 0x000fe200078e0209 */
[----:B------:R-:W-:-:S04]  /*00c0*/  ISETP.LT.U32.AND P0, PT, R4, R5, PT ;  /* 0x000000050400720c */ /* 0x000fc80003f01070 */
[----:B------:R-:W-:-:S04]  /*00d0*/  IADD3.X R11, PT, PT, ~R9, UR5, RZ, P1, !PT ;  /* 0x00000005090b7c10 */ /* 0x000fc80008ffe5ff */
[----:B------:R-:W-:Y:S02]  /*00e0*/  ISETP.LT.AND.EX P0, PT, R11, R0, PT, P0 ;  /* 0x000000000b00720c */ /* 0x000fe40003f01300 */
[----:B--2---:R-:W-:Y:S02]  /*00f0*/  SHF.L.U32 R11, R7, 0x7, RZ ;  /* 0x00000007070b7819 */ /* 0x004fe400000006ff */
[----:B------:R-:W-:-:S05]  /*0100*/  SEL R0, R4, R5, P0 ;  /* 0x0000000504007207 */ /* 0x000fca0000000000 */
[----:B------:R-:W-:-:S05]  /*0110*/  IMAD.SHL.U32 R4, R0, 0x4, RZ ;  /* 0x0000000400047824 */ /* 0x000fca00078e00ff */
[----:B------:R-:W-:-:S13]  /*0120*/  ISETP.GE.AND P0, PT, R11, R4, PT ;  /* 0x000000040b00720c */ /* 0x000fda0003f06270 */
[----:B------:R-:W-:Y:S05]  /*0130*/  @P0 BRA `(.L_x_1) ;  /* 0x0000000000640947 */ /* 0x000fea0003800000 */
[----:B------:R-:W0:Y:S01]  /*0140*/  LDCU.64 UR4, c[0x0][0x398] ;  /* 0x00007300ff0477ac */ /* 0x000e220008000a00 */
[C---:B------:R-:W-:Y:S01]  /*0150*/  SHF.L.U32 R6, R2.reuse, 0x2, RZ ;  /* 0x0000000202067819 */ /* 0x040fe200000006ff */
[----:B------:R-:W-:Y:S01]  /*0160*/  BSSY.RECONVERGENT B1, `(.L_x_2) ;  /* 0x000000c000017945 */ /* 0x000fe20003800200 */
[----:B------:R-:W-:Y:S01]  /*0170*/  SHF.L.U64.HI R8, R2, 0x2, R9 ;  /* 0x0000000202087819 */ /* 0x000fe20000010209 */
[----:B------:R-:W-:Y:S01]  /*0180*/  IMAD.MOV.U32 R15, RZ, RZ, R11 ;  /* 0x000000ffff0f7224 */ /* 0x000fe200078e000b */
[----:B0-----:R-:W-:-:S04]  /*0190*/  IADD3 R12, P0, PT, R6, UR4, RZ ;  /* 0x00000004060c7c10 */ /* 0x001fc8000ff1e0ff */
[----:B------:R-:W-:-:S03]  /*01a0*/  IADD3.X R13, PT, PT, R8, UR5, RZ, P0, !PT ;  /* 0x00000005080d7c10 */ /* 0x000fc600087fe4ff */
[----:B------:R-:W-:-:S07]  /*01b0*/  IMAD.WIDE.U32 R12, R7, 0x80, R12 ;  /* 0x00000080070c7825 */ /* 0x000fce00078e000c */
.L_x_3:
[----:B------:R-:W-:Y:S01]  /*01c0*/  IADD3 R15, PT, PT, R15, 0x4000, RZ ;  /* 0x000040000f0f7810 */ /* 0x000fe20007ffe0ff */
[----:B------:R0:W-:Y:S03]  /*01d0*/  CCTL.E.PF2 [R12] ;  /* 0x000000000c00798f */ /* 0x0001e60000800100 */
[----:B------:R-:W-:Y:S02]  /*01e0*/  ISETP.GE.AND P0, PT, R15, R4, PT ;  /* 0x000000040f00720c */ /* 0x000fe40003f06270 */
[----:B0-----:R-:W-:-:S05]  /*01f0*/  IADD3 R12, P1, PT, R12, 0x4000, RZ ;  /* 0x000040000c0c7810 */ /* 0x001fca0007f3e0ff */
[----:B------:R-:W-:-:S06]  /*0200*/  IMAD.X R13, RZ, RZ, R13, P1 ;  /* 0x000000ffff0d7224 */ /* 0x000fcc00008e060d */
[----:B------:R-:W-:Y:S05]  /*0210*/  @!P0 BRA `(.L_x_3) ;  /* 0xfffffffc00e88947 */ /* 0x000fea000383ffff */
[----:B------:R-:W-:Y:S05]  /*0220*/  BSYNC.RECONVERGENT B1 ;  /* 0x0000000000017941 */ /* 0x000fea0003800200 */
.L_x_2:
[----:B------:R-:W0:Y:S02]  /*0230*/  LDCU.64 UR4, c[0x0][0x3a8] ;  /* 0x00007500ff0477ac */ /* 0x000e240008000a00 */
[----:B0-----:R-:W-:-:S04]  /*0240*/  IADD3 R12, P0, PT, R6, UR4, RZ ;  /* 0x00000004060c7c10 */ /* 0x001fc8000ff1e0ff */
[----:B------:R-:W-:-:S03]  /*0250*/  IADD3.X R13, PT, PT, R8, UR5, RZ, P0, !PT ;  /* 0x00000005080d7c10 */ /* 0x000fc600087fe4ff */
[----:B------:R-:W-:-:S07]  /*0260*/  IMAD.WIDE.U32 R12, R7, 0x80, R12 ;  /* 0x00000080070c7825 */ /* 0x000fce00078e000c */
.L_x_4:
[----:B------:R-:W-:Y:S01]  /*0270*/  IADD3 R11, PT, PT, R11, 0x4000, RZ ;  /* 0x000040000b0b7810 */ /* 0x000fe20007ffe0ff */
[----:B------:R0:W-:Y:S03]  /*0280*/  CCTL.E.PF2 [R12] ;  /* 0x000000000c00798f */ /* 0x0001e60000800100 */
[----:B------:R-:W-:Y:S02]  /*0290*/  ISETP.GE.AND P0, PT, R11, R4, PT ;  /* 0x000000040b00720c */ /* 0x000fe40003f06270 */
[----:B0-----:R-:W-:-:S05]  /*02a0*/  IADD3 R12, P1, PT, R12, 0x4000, RZ ;  /* 0x000040000c0c7810 */ /* 0x001fca0007f3e0ff */
[----:B------:R-:W-:-:S06]  /*02b0*/  IMAD.X R13, RZ, RZ, R13, P1 ;  /* 0x000000ffff0d7224 */ /* 0x000fcc00008e060d */
[----:B------:R-:W-:Y:S05]  /*02c0*/  @!P0 BRA `(.L_x_4) ;  /* 0xfffffffc00e88947 */ /* 0x000fea000383ffff */
.L_x_1:
[----:B------:R-:W-:Y:S05]  /*02d0*/  BSYNC.RECONVERGENT B0 ;  /* 0x0000000000007941 */ /* 0x000fea0003800200 */
.L_x_0:
[----:B------:R-:W0:Y:S01]  /*02e0*/  LDCU.128 UR8, c[0x0][0x390] ;  /* 0x00007200ff0877ac */ /* 0x000e220008000c00 */
[----:B------:R-:W-:Y:S02]  /*02f0*/  ISETP.NE.AND P0, PT, R5, R0, PT ;  /* 0x000000000500720c */ /* 0x000fe40003f05270 */
[C---:B------:R-:W-:Y:S01]  /*0300*/  SHF.L.U32 R8, R2.reuse, 0x2, RZ ;  /* 0x0000000202087819 */ /* 0x040fe200000006ff */
[----:B------:R-:W1:Y:S01]  /*0310*/  LDCU.64 UR6, c[0x0][0x3a8] ;  /* 0x00007500ff0677ac */ /* 0x000e620008000a00 */
[----:B------:R-:W-:Y:S02]  /*0320*/  SHF.L.U64.HI R9, R2, 0x2, R9 ;  /* 0x0000000202097819 */ /* 0x000fe40000010209 */
[C---:B------:R-:W-:Y:S01]  /*0330*/  R2UR UR13, R8.reuse ;  /* 0x00000000080d72ca */ /* 0x040fe200000e0000 */
[----:B------:R-:W2:Y:S01]  /*0340*/  LDCU.64 UR14, c[0x0][0x358] ;  /* 0x00006b00ff0e77ac */ /* 0x000ea20008000a00 */
[----:B------:R-:W-:Y:S02]  /*0350*/  R2UR UR16, R9 ;  /* 0x00000000091072ca */ /* 0x000fe400000e0000 */
[----:B0-----:R-:W-:-:S02]  /*0360*/  IADD3 R4, P2, PT, R8, UR10, RZ ;  /* 0x0000000a08047c10 */ /* 0x001fc4000ff5e0ff */
[C---:B-1----:R-:W-:Y:S02]  /*0370*/  IADD3 R2, P3, PT, R8.reuse, UR6, RZ ;  /* 0x0000000608027c10 */ /* 0x042fe4000ff7e0ff */
[----:B------:R-:W-:Y:S02]  /*0380*/  IADD3 R8, P1, PT, R8, UR8, RZ ;  /* 0x0000000808087c10 */ /* 0x000fe4000ff3e0ff */
[C---:B------:R-:W-:Y:S02]  /*0390*/  IADD3.X R5, PT, PT, R9.reuse, UR11, RZ, P2, !PT ;  /* 0x0000000b09057c10 */ /* 0x040fe400097fe4ff */
[C---:B------:R-:W-:Y:S02]  /*03a0*/  IADD3.X R3, PT, PT, R9.reuse, UR7, RZ, P3, !PT ;  /* 0x0000000709037c10 */ /* 0x040fe40009ffe4ff */
[----:B------:R-:W-:Y:S01]  /*03b0*/  IADD3.X R9, PT, PT, R9, UR9, RZ, P1, !PT ;  /* 0x0000000909097c10 */ /* 0x000fe20008ffe4ff */
[----:B--2---:R-:W-:Y:S06]  /*03c0*/  @!P0 BRA `(.L_x_5) ;  /* 0x0000000c00888947 */ /* 0x004fec0003800000 */
[----:B------:R-:W-:-:S13]  /*03d0*/  ISETP.GE.AND P0, PT, R10, 0x1, PT ;  /* 0x000000010a00780c */ /* 0x000fda0003f06270 */
[----:B------:R-:W-:Y:S05]  /*03e0*/  @!P0 EXIT ;  /* 0x000000000000894d */ /* 0x000fea0003800000 */
[C---:B------:R-:W-:Y:S01]  /*03f0*/  ISETP.GE.U32.AND P0, PT, R10.reuse, 0x8, PT ;  /* 0x000000080a00780c */ /* 0x040fe20003f06070 */
[----:B------:R-:W-:Y:S01]  /*0400*/  IMAD.MOV.U32 R6, RZ, RZ, RZ ;  /* 0x000000ffff067224 */ /* 0x000fe200078e00ff */
[----:B------:R-:W-:-:S11]  /*0410*/  LOP3.LUT R20, R10, 0x7, RZ, 0xc0, !PT ;  /* 0x000000070a147812 */ /* 0x000fd600078ec0ff */
[----:B------:R-:W-:Y:S05]  /*0420*/  @!P0 BRA `(.L_x_6) ;  /* 0x0000000800148947 */ /* 0x000fea0003800000 */
[----:B------:R-:W-:-:S13]  /*0430*/  ISETP.GE.AND P0, PT, R7, R0, PT ;  /* 0x000000000700720c */ /* 0x000fda0003f06270 */
[C---:B------:R-:W-:Y:S01]  /*0440*/  @!P0 IMAD.WIDE.U32 R16, R7.reuse, 0x4, R4 ;  /* 0x0000000407108825 */ /* 0x040fe200078e0004 */
[----:B------:R-:W0:Y:S03]  /*0450*/  @!P0 LDC R11, c[0x0][0x38c] ;  /* 0x0000e300ff0b8b82 */ /* 0x000e260000000800 */
[C---:B------:R-:W-:Y:S02]  /*0460*/  @!P0 IMAD.WIDE.U32 R22, R7.reuse, 0x4, R2 ;  /* 0x0000000407168825 */ /* 0x040fe400078e0002 */
[----:B------:R-:W0:Y:S04]  /*0470*/  @!P0 LDG.E R16, desc[UR14][R16.64] ;  /* 0x0000000e10108981 */ /* 0x000e28000c1e1900 */
[----:B------:R1:W0:Y:S01]  /*0480*/  @!P0 LDG.E R23, desc[UR14][R22.64] ;  /* 0x0000000e16178981 */ /* 0x000222000c1e1900 */
[C---:B------:R-:W-:Y:S01]  /*0490*/  IADD3 R21, PT, PT, R7.reuse, 0x80, RZ ;  /* 0x0000008007157810 */ /* 0x040fe20007ffe0ff */
[----:B------:R-:W-:-:S03]  /*04a0*/  @!P0 IMAD.WIDE.U32 R18, R7, 0x4, R8 ;  /* 0x0000000407128825 */ /* 0x000fc600078e0008 */
[C---:B------:R-:W-:Y:S01]  /*04b0*/  ISETP.GE.AND P1, PT, R21.reuse, R0, PT ;  /* 0x000000001500720c */ /* 0x040fe20003f26270 */
[----:B------:R-:W-:-:S04]  /*04c0*/  IMAD.WIDE R14, R21, 0x4, R4 ;  /* 0x00000004150e7825 */ /* 0x000fc800078e0204 */
[----:B------:R-:W-:-:S08]  /*04d0*/  IMAD.WIDE R12, R21, 0x4, R2 ;  /* 0x00000004150c7825 */ /* 0x000fd000078e0202 */
[----:B-1----:R-:W1:Y:S01]  /*04e0*/  @!P1 LDC R22, c[0x0][0x38c] ;  /* 0x0000e300ff169b82 */ /* 0x002e620000000800 */
[----:B0-----:R-:W-:-:S05]  /*04f0*/  @!P0 FFMA R11, R16, R11, R23 ;  /* 0x0000000b100b8223 */ /* 0x001fca0000000017 */
[----:B------:R0:W-:Y:S04]  /*0500*/  @!P0 STG.E desc[UR14][R18.64], R11 ;  /* 0x0000000b12008986 */ /* 0x0001e8000c10190e */
[----:B------:R-:W1:Y:S04]  /*0510*/  @!P1 LDG.E R6, desc[UR14][R14.64] ;  /* 0x0000000e0e069981 */ /* 0x000e68000c1e1900 */
[----:B------:R-:W1:Y:S01]  /*0520*/  @!P1 LDG.E R25, desc[UR14][R12.64] ;  /* 0x0000000e0c199981 */ /* 0x000e62000c1e1900 */
[----:B------:R-:W-:-:S05]  /*0530*/  VIADD R17, R7, 0x100 ;  /* 0x0000010007117836 */ /* 0x000fca0000000000 */
[----:B------:R-:W-:Y:S01]  /*0540*/  ISETP.GE.AND P0, PT, R17, R0, PT ;  /* 0x000000001100720c */ /* 0x000fe20003f06270 */
[----:B------:R-:W-:-:S12]  /*0550*/  IMAD.WIDE R16, R21, 0x4, R8 ;  /* 0x0000000415107825 */ /* 0x000fd800078e0208 */
[----:B0-----:R-:W0:Y:S01]  /*0560*/  @!P0 LDC R18, c[0x0][0x38c] ;  /* 0x0000e300ff128b82 */ /* 0x001e220000000800 */
[----:B-1----:R-:W-:-:S05]  /*0570*/  @!P1 FFMA R25, R6, R22, R25 ;  /* 0x0000001606199223 */ /* 0x002fca0000000019 */
[----:B------:R-:W-:Y:S04]  /*0580*/  @!P1 STG.E desc[UR14][R16.64], R25 ;  /* 0x0000001910009986 */ /* 0x000fe8000c10190e */
[----:B------:R-:W0:Y:S04]  /*0590*/  @!P0 LDG.E R6, desc[UR14][R14.64+0x200] ;  /* 0x0002000e0e068981 */ /* 0x000e28000c1e1900 */
[----:B------:R-:W0:Y:S01]  /*05a0*/  @!P0 LDG.E R21, desc[UR14][R12.64+0x200] ;  /* 0x0002000e0c158981 */ /* 0x000e22000c1e1900 */
[----:B------:R-:W-:-:S04]  /*05b0*/  IADD3 R11, PT, PT, R7, 0x180, RZ ;  /* 0x00000180070b7810 */ /* 0x000fc80007ffe0ff */
[----:B------:R-:W-:Y:S01]  /*05c0*/  ISETP.GE.AND P1, PT, R11, R0, PT ;  /* 0x000000000b00720c */ /* 0x000fe20003f26270 */
[----:B------:R-:W-:Y:S02]  /*05d0*/  VIADD R19, R7, 0x200 ;  /* 0x0000020007137836 */ /* 0x000fe40000000000 */
[----:B0-----:R-:W-:-:S10]  /*05e0*/  @!P0 FFMA R21, R6, R18, R21 ;  /* 0x0000001206158223 */ /* 0x001fd40000000015 */
[----:B------:R-:W0:Y:S01]  /*05f0*/  @!P1 LDC R18, c[0x0][0x38c] ;  /* 0x0000e300ff129b82 */ /* 0x000e220000000800 */
[----:B------:R1:W-:Y:S04]  /*0600*/  @!P0 STG.E desc[UR14][R16.64+0x200], R21 ;  /* 0x0002001510008986 */ /* 0x0003e8000c10190e */
[----:B------:R-:W0:Y:S04]  /*0610*/  @!P1 LDG.E R6, desc[UR14][R14.64+0x400] ;  /* 0x0004000e0e069981 */ /* 0x000e28000c1e1900 */
[----:B------:R-:W0:Y:S01]  /*0620*/  @!P1 LDG.E R11, desc[UR14][R12.64+0x400] ;  /* 0x0004000e0c0b9981 */ /* 0x000e22000c1e1900 */
[----:B------:R-:W-:-:S02]  /*0630*/  ISETP.GE.AND P0, PT, R19, R0, PT ;  /* 0x000000001300720c */ /* 0x000fc40003f06270 */
[----:B-1----:R-:W-:Y:S01]  /*0640*/  IADD3 R21, PT, PT, R7, 0x280, RZ ;  /* 0x0000028007157810 */ /* 0x002fe20007ffe0ff */
[----:B0-----:R-:W-:-:S10]  /*0650*/  @!P1 FFMA R11, R6, R18, R11 ;  /* 0x00000012060b9223 */ /* 0x001fd4000000000b */
[----:B------:R-:W0:Y:S01]  /*0660*/  @!P0 LDC R18, c[0x0][0x38c] ;  /* 0x0000e300ff128b82 */ /* 0x000e220000000800 */
[----:B------:R1:W-:Y:S04]  /*0670*/  @!P1 STG.E desc[UR14][R16.64+0x400], R11 ;  /* 0x0004000b10009986 */ /* 0x0003e8000c10190e */
[----:B------:R-:W0:Y:S04]  /*0680*/  @!P0 LDG.E R6, desc[UR14][R14.64+0x600] ;  /* 0x0006000e0e068981 */ /* 0x000e28000c1e1900 */
[----:B------:R-:W0:Y:S01]  /*0690*/  @!P0 LDG.E R19, desc[UR14][R12.64+0x600] ;  /* 0x0006000e0c138981 */ /* 0x000e22000c1e1900 */
[----:B------:R-:W-:Y:S01]  /*06a0*/  ISETP.GE.AND P1, PT, R21, R0, PT ;  /* 0x000000001500720c */ /* 0x000fe20003f26270 */
[----:B-1----:R-:W-:-:S02]  /*06b0*/  VIADD R11, R7, 0x300 ;  /* 0x00000300070b7836 */ /* 0x002fc40000000000 */
        /* <DEDUP_REMOVED lines=13> */
[----:B0-----:R-:W-:-:S12]  /*0790*/  @!P0 FFMA R11, R6, R18, R11 ;  /* 0x00000012060b8223 */ /* 0x001fd8000000000b */
[----:B------:R-:W0:Y:S01]  /*07a0*/  @!P1 LDC R18, c[0x0][0x38c] ;  /* 0x0000e300ff129b82 */ /* 0x000e220000000800 */
[----:B------:R1:W-:Y:S04]  /*07b0*/  @!P0 STG.E desc[UR14][R16.64+0xa00], R11 ;  /* 0x000a000b10008986 */ /* 0x0003e8000c10190e */
[----:B------:R-:W0:Y:S04]  /*07c0*/  @!P1 LDG.E R6, desc[UR14][R14.64+0xc00] ;  /* 0x000c000e0e069981 */ /* 0x000e28000c1e1900 */
[----:B------:R-:W0:Y:S02]  /*07d0*/  @!P1 LDG.E R19, desc[UR14][R12.64+0xc00] ;  /* 0x000c000e0c139981 */ /* 0x000e24000c1e1900 */
[----:B0-----:R-:W-:Y:S01]  /*07e0*/  @!P1 FFMA R19, R6, R18, R19 ;  /* 0x0000001206139223 */ /* 0x001fe20000000013 */
[----:B------:R-:W-:-:S04]  /*07f0*/  LOP3.LUT R6, R10, 0x7ffffff8, RZ, 0xc0, !PT ;  /* 0x7ffffff80a067812 */ /* 0x000fc800078ec0ff */
[----:B------:R1:W-:Y:S01]  /*0800*/  @!P1 STG.E desc[UR14][R16.64+0xc00], R19 ;  /* 0x000c001310009986 */ /* 0x0003e2000c10190e */
[----:B------:R-:W-:-:S13]  /*0810*/  ISETP.NE.AND P0, PT, R6, 0x8, PT ;  /* 0x000000080600780c */ /* 0x000fda0003f05270 */
[----:B-1----:R-:W-:Y:S05]  /*0820*/  @!P0 BRA `(.L_x_6) ;  /* 0x0000000400148947 */ /* 0x002fea0003800000 */
[----:B------:R-:W-:Y:S01]  /*0830*/  IMAD.MOV.U32 R16, RZ, RZ, 0x8 ;  /* 0x00000008ff107424 */ /* 0x000fe200078e00ff */
[----:B------:R-:W0:Y:S06]  /*0840*/  LDCU UR4, c[0x0][0x38c] ;  /* 0x00007180ff0477ac */ /* 0x000e2c0008000800 */
.L_x_9:
[----:B-1----:R-:W-:-:S04]  /*0850*/  LEA R17, R16, R7, 0x7 ;  /* 0x0000000710117211 */ /* 0x002fc800078e38ff */
[----:B------:R-:W-:-:S13]  /*0860*/  ISETP.GE.AND P0, PT, R17, R0, PT ;  /* 0x000000001100720c */ /* 0x000fda0003f06270 */
[C---:B------:R-:W-:Y:S01]  /*0870*/  @!P0 IMAD.WIDE.U32 R10, R17.reuse, 0x4, R4 ;  /* 0x00000004110a8825 */ /* 0x040fe200078e0004 */
[----:B------:R-:W1:Y:S03]  /*0880*/  @!P0 LDC R27, c[0x0][0x38c] ;  /* 0x0000e300ff1b8b82 */ /* 0x000e660000000800 */
[C---:B------:R-:W-:Y:S02]  /*0890*/  @!P0 IMAD.WIDE.U32 R22, R17.reuse, 0x4, R2 ;  /* 0x0000000411168825 */ /* 0x040fe400078e0002 */
[----:B------:R-:W1:Y:S04]  /*08a0*/  @!P0 LDG.E R10, desc[UR14][R10.64] ;  /* 0x0000000e0a0a8981 */ /* 0x000e68000c1e1900 */
[----:B------:R2:W1:Y:S01]  /*08b0*/  @!P0 LDG.E R23, desc[UR14][R22.64] ;  /* 0x0000000e16178981 */ /* 0x000462000c1e1900 */
[----:B------:R-:W-:-:S02]  /*08c0*/  VIADD R25, R17, 0x80 ;  /* 0x0000008011197836 */ /* 0x000fc40000000000 */
[----:B------:R-:W-:-:S03]  /*08d0*/  @!P0 IMAD.WIDE.U32 R18, R17, 0x4, R8 ;  /* 0x0000000411128825 */ /* 0x000fc600078e0008 */
[C---:B------:R-:W-:Y:S01]  /*08e0*/  ISETP.GE.AND P1, PT, R25.reuse, R0, PT ;  /* 0x000000001900720c */ /* 0x040fe20003f26270 */
[----:B------:R-:W-:-:S04]  /*08f0*/  IMAD.WIDE R14, R25, 0x4, R4 ;  /* 0x00000004190e7825 */ /* 0x000fc800078e0204 */
[----:B------:R-:W-:-:S08]  /*0900*/  IMAD.WIDE R12, R25, 0x4, R2 ;  /* 0x00000004190c7825 */ /* 0x000fd000078e0202 */
[----:B--2---:R-:W2:Y:S01]  /*0910*/  @!P1 LDC R22, c[0x0][0x38c] ;  /* 0x0000e300ff169b82 */ /* 0x004ea20000000800 */
[----:B-1----:R-:W-:-:S05]  /*0920*/  @!P0 FFMA R27, R10, R27, R23 ;  /* 0x0000001b0a1b8223 */ /* 0x002fca0000000017 */
[----:B------:R1:W-:Y:S04]  /*0930*/  @!P0 STG.E desc[UR14][R18.64], R27 ;  /* 0x0000001b12008986 */ /* 0x0003e8000c10190e */
[----:B------:R-:W2:Y:S04]  /*0940*/  @!P1 LDG.E R21, desc[UR14][R14.64] ;  /* 0x0000000e0e159981 */ /* 0x000ea8000c1e1900 */
[----:B------:R-:W2:Y:S01]  /*0950*/  @!P1 LDG.E R24, desc[UR14][R12.64] ;  /* 0x0000000e0c189981 */ /* 0x000ea2000c1e1900 */
[----:B------:R-:W-:-:S04]  /*0960*/  IADD3 R11, PT, PT, R17, 0x100, RZ ;  /* 0x00000100110b7810 */ /* 0x000fc80007ffe0ff */
[----:B------:R-:W-:Y:S01]  /*0970*/  ISETP.GE.AND P0, PT, R11, R0, PT ;  /* 0x000000000b00720c */ /* 0x000fe20003f06270 */
[----:B------:R-:W-:-:S12]  /*0980*/  IMAD.WIDE R10, R25, 0x4, R8 ;  /* 0x00000004190a7825 */ /* 0x000fd800078e0208 */
[----:B------:R-:W3:Y:S01]  /*0990*/  @!P0 LDC R23, c[0x0][0x38c] ;  /* 0x0000e300ff178b82 */ /* 0x000ee20000000800 */
[----:B--2---:R-:W-:-:S05]  /*09a0*/  @!P1 FFMA R25, R21, R22, R24 ;  /* 0x0000001615199223 */ /* 0x004fca0000000018 */
[----:B------:R2:W-:Y:S04]  /*09b0*/  @!P1 STG.E desc[UR14][R10.64], R25 ;  /* 0x000000190a009986 */ /* 0x0005e8000c10190e */
[----:B------:R-:W3:Y:S04]  /*09c0*/  @!P0 LDG.E R21, desc[UR14][R14.64+0x200] ;  /* 0x0002000e0e158981 */ /* 0x000ee8000c1e1900 */
[----:B------:R-:W3:Y:S01]  /*09d0*/  @!P0 LDG.E R22, desc[UR14][R12.64+0x200] ;  /* 0x0002000e0c168981 */ /* 0x000ee2000c1e1900 */
[----:B-1----:R-:W-:-:S05]  /*09e0*/  VIADD R19, R17, 0x180 ;  /* 0x0000018011137836 */ /* 0x002fca0000000000 */
[----:B------:R-:W-:Y:S01]  /*09f0*/  ISETP.GE.AND P1, PT, R19, R0, PT ;  /* 0x000000001300720c */ /* 0x000fe20003f26270 */
[----:B---3--:R-:W-:-:S12]  /*0a00*/  @!P0 FFMA R23, R21, R23, R22 ;  /* 0x0000001715178223 */ /* 0x008fd80000000016 */
[----:B------:R-:W2:Y:S01]  /*0a10*/  @!P1 LDC R22, c[0x0][0x38c] ;  /* 0x0000e300ff169b82 */ /* 0x000ea20000000800 */
[----:B------:R1:W-:Y:S04]  /*0a20*/  @!P0 STG.E desc[UR14][R10.64+0x200], R23 ;  /* 0x000200170a008986 */ /* 0x0003e8000c10190e */
[----:B------:R-:W2:Y:S04]  /*0a30*/  @!P1 LDG.E R18, desc[UR14][R14.64+0x400] ;  /* 0x0004000e0e129981 */ /* 0x000ea8000c1e1900 */
[----:B------:R-:W2:Y:S01]  /*0a40*/  @!P1 LDG.E R21, desc[UR14][R12.64+0x400] ;  /* 0x0004000e0c159981 */ /* 0x000ea2000c1e1900 */
[----:B------:R-:W-:-:S04]  /*0a50*/  IADD3 R19, PT, PT, R17, 0x200, RZ ;  /* 0x0000020011137810 */ /* 0x000fc80007ffe0ff */
[----:B------:R-:W-:Y:S01]  /*0a60*/  ISETP.GE.AND P0, PT, R19, R0, PT ;  /* 0x000000001300720c */ /* 0x000fe20003f06270 */
[----:B------:R-:W-:Y:S02]  /*0a70*/  VIADD R19, R17, 0x280 ;  /* 0x0000028011137836 */ /* 0x000fe40000000000 */
[----:B--2---:R-:W-:-:S10]  /*0a80*/  @!P1 FFMA R25, R18, R22, R21 ;  /* 0x0000001612199223 */ /* 0x004fd40000000015 */
[----:B------:R-:W1:Y:S01]  /*0a90*/  @!P0 LDC R22, c[0x0][0x38c] ;  /* 0x0000e300ff168b82 */ /* 0x000e620000000800 */
[----:B------:R2:W-:Y:S04]  /*0aa0*/  @!P1 STG.E desc[UR14][R10.64+0x400], R25 ;  /* 0x000400190a009986 */ /* 0x0005e8000c10190e */
[----:B------:R-:W1:Y:S04]  /*0ab0*/  @!P0 LDG.E R18, desc[UR14][R14.64+0x600] ;  /* 0x0006000e0e128981 */ /* 0x000e68000c1e1900 */
[----:B------:R-:W1:Y:S01]  /*0ac0*/  @!P0 LDG.E R21, desc[UR14][R12.64+0x600] ;  /* 0x0006000e0c158981 */ /* 0x000e62000c1e1900 */
[----:B------:R-:W-:-:S02]  /*0ad0*/  ISETP.GE.AND P1, PT, R19, R0, PT ;  /* 0x000000001300720c */ /* 0x000fc40003f26270 */
[----:B------:R-:W-:Y:S01]  /*0ae0*/  IADD3 R19, PT, PT, R17, 0x300, RZ ;  /* 0x0000030011137810 */ /* 0x000fe20007ffe0ff */
[----:B-1----:R-:W-:-:S10]  /*0af0*/  @!P0 FFMA R23, R18, R22, R21 ;  /* 0x0000001612178223 */ /* 0x002fd40000000015 */
[----:B------:R-:W1:Y:S01]  /*0b00*/  @!P1 LDC R22, c[0x0][0x38c] ;  /* 0x0000e300ff169b82 */ /* 0x000e620000000800 */
[----:B------:R2:W-:Y:S04]  /*0b10*/  @!P0 STG.E desc[UR14][R10.64+0x600], R23 ;  /* 0x000600170a008986 */ /* 0x0005e8000c10190e */
[----:B------:R-:W1:Y:S04]  /*0b20*/  @!P1 LDG.E R18, desc[UR14][R14.64+0x800] ;  /* 0x0008000e0e129981 */ /* 0x000e68000c1e1900 */
[----:B------:R-:W1:Y:S01]  /*0b30*/  @!P1 LDG.E R21, desc[UR14][R12.64+0x800] ;  /* 0x0008000e0c159981 */ /* 0x000e62000c1e1900 */
[----:B------:R-:W-:Y:S01]  /*0b40*/  ISETP.GE.AND P0, PT, R19, R0, PT ;  /* 0x000000001300720c */ /* 0x000fe20003f06270 */
[----:B-1----:R-:W-:-:S12]  /*0b50*/  @!P1 FFMA R21, R18, R22, R21 ;  /* 0x0000001612159223 */ /* 0x002fd80000000015 */
[----:B------:R-:W1:Y:S01]  /*0b60*/  @!P0 LDC R22, c[0x0][0x38c] ;  /* 0x0000e300ff168b82 */ /* 0x000e620000000800 */
[----:B------:R2:W-:Y:S04]  /*0b70*/  @!P1 STG.E desc[UR14][R10.64+0x800], R21 ;  /* 0x000800150a009986 */ /* 0x0005e8000c10190e */
[----:B------:R-:W1:Y:S04]  /*0b80*/  @!P0 LDG.E R18, desc[UR14][R14.64+0xa00] ;  /* 0x000a000e0e128981 */ /* 0x000e68000c1e1900 */
[----:B------:R-:W1:Y:S01]  /*0b90*/  @!P0 LDG.E R19, desc[UR14][R12.64+0xa00] ;  /* 0x000a000e0c138981 */ /* 0x000e62000c1e1900 */
[----:B------:R-:W-:Y:S01]  /*0ba0*/  VIADD R17, R17, 0x380 ;  /* 0x0000038011117836 */ /* 0x000fe20000000000 */
[----:B------:R-:W-:Y:S01]  /*0bb0*/  IADD3 R16, PT, PT, R16, 0x8, RZ ;  /* 0x0000000810107810 */ /* 0x000fe20007ffe0ff */
[----:B------:R-:W-:Y:S03]  /*0bc0*/  BSSY.RECONVERGENT B0, `(.L_x_7) ;  /* 0x000000a000007945 */ /* 0x000fe60003800200 */
[----:B------:R-:W-:Y:S01]  /*0bd0*/  ISETP.NE.AND P1, PT, R16, R6, PT ;  /* 0x000000061000720c */ /* 0x000fe20003f25270 */
[----:B-1----:R-:W-:-:S05]  /*0be0*/  @!P0 FFMA R19, R18, R22, R19 ;  /* 0x0000001612138223 */ /* 0x002fca0000000013 */
[----:B------:R2:W-:Y:S01]  /*0bf0*/  @!P0 STG.E desc[UR14][R10.64+0xa00], R19 ;  /* 0x000a00130a008986 */ /* 0x0005e2000c10190e */
[----:B------:R-:W-:-:S13]  /*0c00*/  ISETP.GE.AND P0, PT, R17, R0, PT ;  /* 0x000000001100720c */ /* 0x000fda0003f06270 */
[----:B--2---:R-:W-:Y:S05]  /*0c10*/  @P0 BRA `(.L_x_8) ;  /* 0x0000000000100947 */ /* 0x004fea0003800000 */
[----:B------:R-:W0:Y:S04]  /*0c20*/  LDG.E R14, desc[UR14][R14.64+0xc00] ;  /* 0x000c000e0e0e7981 */ /* 0x000e28000c1e1900 */
[----:B------:R-:W0:Y:S02]  /*0c30*/  LDG.E R13, desc[UR14][R12.64+0xc00] ;  /* 0x000c000e0c0d7981 */ /* 0x000e24000c1e1900 */
[----:B0-----:R-:W-:-:S05]  /*0c40*/  FFMA R17, R14, UR4, R13 ;  /* 0x000000040e117c23 */ /* 0x001fca000800000d */
[----:B------:R1:W-:Y:S02]  /*0c50*/  STG.E desc[UR14][R10.64+0xc00], R17 ;  /* 0x000c00110a007986 */ /* 0x0003e4000c10190e */
.L_x_8:
[----:B0-----:R-:W-:Y:S05]  /*0c60*/  BSYNC.RECONVERGENT B0 ;  /* 0x0000000000007941 */ /* 0x001fea0003800200 */
.L_x_7:
[----:B------:R-:W-:Y:S05]  /*0c70*/  @P1 BRA `(.L_x_9) ;  /* 0xfffffff800f41947 */ /* 0x000fea000383ffff */
.L_x_6:
[----:B------:R-:W-:-:S13]  /*0c80*/  ISETP.NE.AND P0, PT, R20, RZ, PT ;  /* 0x000000ff1400720c */ /* 0x000fda0003f05270 */
[----:B------:R-:W-:Y:S05]  /*0c90*/  @!P0 EXIT ;  /* 0x000000000000894d */ /* 0x000fea0003800000 */
[----:B-1----:R-:W0:Y:S01]  /*0ca0*/  LDC R10, c[0x0][0x388] ;  /* 0x0000e200ff0a7b82 */ /* 0x002e220000000800 */
[----:B------:R-:W-:Y:S02]  /*0cb0*/  ISETP.GE.U32.AND P1, PT, R20, 0x4, PT ;  /* 0x000000041400780c */ /* 0x000fe40003f26070 */
[----:B0-----:R-:W-:-:S04]  /*0cc0*/  LOP3.LUT R22, R10, 0x3, RZ, 0xc0, !PT ;  /* 0x000000030a167812 */ /* 0x001fc800078ec0ff */
[----:B------:R-:W-:-:S07]  /*0cd0*/  ISETP.NE.AND P0, PT, R22, RZ, PT ;  /* 0x000000ff1600720c */ /* 0x000fce0003f05270 */
[----:B------:R-:W-:Y:S06]  /*0ce0*/  @!P1 BRA `(.L_x_10) ;  /* 0x0000000000a49947 */ /* 0x000fec0003800000 */
[----:B------:R-:W-:-:S05]  /*0cf0*/  IMAD R11, R6, 0x80, R7 ;  /* 0x00000080060b7824 */ /* 0x000fca00078e0207 */
[----:B------:R-:W-:-:S13]  /*0d00*/  ISETP.GE.AND P1, PT, R11, R0, PT ;  /* 0x000000000b00720c */ /* 0x000fda0003f26270 */
[C---:B------:R-:W-:Y:S01]  /*0d10*/  @!P1 IMAD.WIDE R14, R11.reuse, 0x4, R4 ;  /* 0x000000040b0e9825 */ /* 0x040fe200078e0204 */
[----:B------:R-:W0:Y:S03]  /*0d20*/  @!P1 LDC R23, c[0x0][0x38c] ;  /* 0x0000e300ff179b82 */ /* 0x000e260000000800 */
[C---:B------:R-:W-:Y:S02]  /*0d30*/  @!P1 IMAD.WIDE R18, R11.reuse, 0x4, R2 ;  /* 0x000000040b129825 */ /* 0x040fe400078e0202 */
[----:B------:R-:W0:Y:S04]  /*0d40*/  @!P1 LDG.E R14, desc[UR14][R14.64] ;  /* 0x0000000e0e0e9981 */ /* 0x000e28000c1e1900 */
[----:B------:R-:W0:Y:S01]  /*0d50*/  @!P1 LDG.E R19, desc[UR14][R18.64] ;  /* 0x0000000e12139981 */ /* 0x000e22000c1e1900 */
[C---:B------:R-:W-:Y:S01]  /*0d60*/  IADD3 R25, PT, PT, R11.reuse, 0x80, RZ ;  /* 0x000000800b197810 */ /* 0x040fe20007ffe0ff */
[----:B------:R-:W-:-:S03]  /*0d70*/  @!P1 IMAD.WIDE R12, R11, 0x4, R8 ;  /* 0x000000040b0c9825 */ /* 0x000fc600078e0208 */
[----:B------:R-:W-:-:S13]  /*0d80*/  ISETP.GE.AND P2, PT, R25, R0, PT ;  /* 0x000000001900720c */ /* 0x000fda0003f46270 */
[C---:B------:R-:W-:Y:S01]  /*0d90*/  @!P2 IMAD.WIDE R20, R25.reuse, 0x4, R4 ;  /* 0x000000041914a825 */ /* 0x040fe200078e0204 */
[----:B------:R-:W1:Y:S03]  /*0da0*/  @!P2 LDC R27, c[0x0][0x38c] ;  /* 0x0000e300ff1bab82 */ /* 0x000e660000000800 */
[----:B------:R-:W-:-:S04]  /*0db0*/  @!P2 IMAD.WIDE R16, R25, 0x4, R2 ;  /* 0x000000041910a825 */ /* 0x000fc800078e0202 */
[----:B0-----:R-:W-:-:S05]  /*0dc0*/  @!P1 FFMA R23, R14, R23, R19 ;  /* 0x000000170e179223 */ /* 0x001fca0000000013 */
[----:B------:R0:W-:Y:S04]  /*0dd0*/  @!P1 STG.E desc[UR14][R12.64], R23 ;  /* 0x000000170c009986 */ /* 0x0001e8000c10190e */
[----:B------:R-:W1:Y:S04]  /*0de0*/  @!P2 LDG.E R20, desc[UR14][R20.64] ;  /* 0x0000000e1414a981 */ /* 0x000e68000c1e1900 */
[----:B------:R2:W1:Y:S01]  /*0df0*/  @!P2 LDG.E R17, desc[UR14][R16.64] ;  /* 0x0000000e1011a981 */ /* 0x000462000c1e1900 */
[----:B------:R-:W-:Y:S02]  /*0e00*/  VIADD R29, R11, 0x100 ;  /* 0x000001000b1d7836 */ /* 0x000fe40000000000 */
[----:B------:R-:W-:-:S03]  /*0e10*/  @!P2 IMAD.WIDE R14, R25, 0x4, R8 ;  /* 0x00000004190ea825 */ /* 0x000fc600078e0208 */
[----:B------:R-:W-:-:S13]  /*0e20*/  ISETP.GE.AND P1, PT, R29, R0, PT ;  /* 0x000000001d00720c */ /* 0x000fda0003f26270 */
[C---:B------:R-:W-:Y:S01]  /*0e30*/  @!P1 IMAD.WIDE R24, R29.reuse, 0x4, R4 ;  /* 0x000000041d189825 */ /* 0x040fe200078e0204 */
[----:B--2---:R-:W2:Y:S03]  /*0e40*/  @!P1 LDC R16, c[0x0][0x38c] ;  /* 0x0000e300ff109b82 */ /* 0x004ea60000000800 */
[----:B------:R-:W-:-:S04]  /*0e50*/  @!P1 IMAD.WIDE R18, R29, 0x4, R2 ;  /* 0x000000041d129825 */ /* 0x000fc800078e0202 */
[----:B-1----:R-:W-:-:S05]  /*0e60*/  @!P2 FFMA R27, R20, R27, R17 ;  /* 0x0000001b141ba223 */ /* 0x002fca0000000011 */
[----:B------:R1:W-:Y:S04]  /*0e70*/  @!P2 STG.E desc[UR14][R14.64], R27 ;  /* 0x0000001b0e00a986 */ /* 0x0003e8000c10190e */
[----:B------:R-:W2:Y:S04]  /*0e80*/  @!P1 LDG.E R24, desc[UR14][R24.64] ;  /* 0x0000000e18189981 */ /* 0x000ea8000c1e1900 */
[----:B------:R-:W2:Y:S01]  /*0e90*/  @!P1 LDG.E R19, desc[UR14][R18.64] ;  /* 0x0000000e12139981 */ /* 0x000ea2000c1e1900 */
[----:B0-----:R-:W-:Y:S01]  /*0ea0*/  IADD3 R23, PT, PT, R11, 0x180, RZ ;  /* 0x000001800b177810 */ /* 0x001fe20007ffe0ff */
[----:B------:R-:W-:-:S03]  /*0eb0*/  @!P1 IMAD.WIDE R12, R29, 0x4, R8 ;  /* 0x000000041d0c9825 */ /* 0x000fc600078e0208 */
[----:B------:R-:W-:-:S13]  /*0ec0*/  ISETP.GE.AND P2, PT, R23, R0, PT ;  /* 0x000000001700720c */ /* 0x000fda0003f46270 */
[----:B------:R-:W-:-:S04]  /*0ed0*/  @!P2 IMAD.WIDE R20, R23, 0x4, R2 ;  /* 0x000000041714a825 */ /* 0x000fc800078e0202 */
[----:B--2---:R-:W-:Y:S01]  /*0ee0*/  @!P1 FFMA R11, R24, R16, R19 ;  /* 0x00000010180b9223 */ /* 0x004fe20000000013 */
[C---:B------:R-:W-:Y:S01]  /*0ef0*/  @!P2 IMAD.WIDE R16, R23.reuse, 0x4, R4 ;  /* 0x000000041710a825 */ /* 0x040fe200078e0204 */
[----:B------:R-:W0:Y:S03]  /*0f00*/  @!P2 LDC R19, c[0x0][0x38c] ;  /* 0x0000e300ff13ab82 */ /* 0x000e260000000800 */
[----:B------:R2:W-:Y:S04]  /*0f10*/  @!P1 STG.E desc[UR14][R12.64], R11 ;  /* 0x0000000b0c009986 */ /* 0x0005e8000c10190e */
[----:B------:R-:W0:Y:S04]  /*0f20*/  @!P2 LDG.E R16, desc[UR14][R16.64] ;  /* 0x0000000e1010a981 */ /* 0x000e28000c1e1900 */
[----:B------:R-:W0:Y:S01]  /*0f30*/  @!P2 LDG.E R21, desc[UR14][R20.64] ;  /* 0x0000000e1415a981 */ /* 0x000e22000c1e1900 */
[----:B-1----:R-:W-:-:S04]  /*0f40*/  @!P2 IMAD.WIDE R14, R23, 0x4, R8 ;  /* 0x00000004170ea825 */ /* 0x002fc800078e0208 */
[----:B------:R-:W-:Y:S02]  /*0f50*/  VIADD R6, R6, 0x4 ;  /* 0x0000000406067836 */ /* 0x000fe40000000000 */
[----:B0-----:R-:W-:-:S05]  /*0f60*/  @!P2 FFMA R19, R16, R19, R21 ;  /* 0x000000131013a223 */ /* 0x001fca0000000015 */
[----:B------:R2:W-:Y:S02]  /*0f70*/  @!P2 STG.E desc[UR14][R14.64], R19 ;  /* 0x000000130e00a986 */ /* 0x0005e4000c10190e */
.L_x_10:
[----:B------:R-:W-:Y:S05]  /*0f80*/  @!P0 EXIT ;  /* 0x000000000000894d */ /* 0x000fea0003800000 */
[----:B------:R-:W-:Y:S02]  /*0f90*/  ISETP.NE.AND P0, PT, R22, 0x1, PT ;  /* 0x000000011600780c */ /* 0x000fe40003f05270 */
[----:B------:R-:W-:-:S04]  /*0fa0*/  LOP3.LUT R10, R10, 0x1, RZ, 0xc0, !PT ;  /* 0x000000010a0a7812 */ /* 0x000fc800078ec0ff */
[----:B------:R-:W-:-:S07]  /*0fb0*/  ISETP.NE.U32.AND P2, PT, R10, 0x1, PT ;  /* 0x000000010a00780c */ /* 0x000fce0003f45070 */
[----:B------:R-:W-:Y:S06]  /*0fc0*/  @!P0 BRA `(.L_x_11) ;  /* 0x0000000000548947 */ /* 0x000fec0003800000 */
[----:B--2---:R-:W-:-:S04]  /*0fd0*/  LEA R15, R6, R7, 0x7 ;  /* 0x00000007060f7211 */ /* 0x004fc800078e38ff */
        /* <DEDUP_REMOVED lines=9> */
[----:B------:R-:W-:-:S04]  /*1070*/  @!P1 IMAD.WIDE R16, R23, 0x4, R4 ;  /* 0x0000000417109825 */ /* 0x000fc800078e0204 */
[----:B------:R-:W-:-:S04]  /*1080*/  @!P1 IMAD.WIDE R18, R23, 0x4, R2 ;  /* 0x0000000417129825 */ /* 0x000fc800078e0202 */
[----:B0-----:R-:W-:Y:S02]  /*1090*/  @!P0 FFMA R21, R10, R21, R13 ;  /* 0x000000150a158223 */ /* 0x001fe4000000000d */
[----:B------:R-:W0:Y:S03]  /*10a0*/  @!P1 LDC R13, c[0x0][0x38c] ;  /* 0x0000e300ff0d9b82 */ /* 0x000e260000000800 */
[----:B------:R1:W-:Y:S04]  /*10b0*/  @!P0 STG.E desc[UR14][R14.64], R21 ;  /* 0x000000150e008986 */ /* 0x0003e8000c10190e */
[----:B------:R-:W0:Y:S04]  /*10c0*/  @!P1 LDG.E R16, desc[UR14][R16.64] ;  /* 0x0000000e10109981 */ /* 0x000e28000c1e1900 */
[----:B------:R-:W0:Y:S01]  /*10d0*/  @!P1 LDG.E R19, desc[UR14][R18.64] ;  /* 0x0000000e12139981 */ /* 0x000e22000c1e1900 */
[----:B------:R-:W-:-:S04]  /*10e0*/  @!P1 IMAD.WIDE R10, R23, 0x4, R8 ;  /* 0x00000004170a9825 */ /* 0x000fc800078e0208 */
[----:B------:R-:W-:Y:S02]  /*10f0*/  VIADD R6, R6, 0x2 ;  /* 0x0000000206067836 */ /* 0x000fe40000000000 */
[----:B0-----:R-:W-:-:S05]  /*1100*/  @!P1 FFMA R13, R16, R13, R19 ;  /* 0x0000000d100d9223 */ /* 0x001fca0000000013 */
[----:B------:R1:W-:Y:S02]  /*1110*/  @!P1 STG.E desc[UR14][R10.64], R13 ;  /* 0x0000000d0a009986 */ /* 0x0003e4000c10190e */
.L_x_11:
[----:B------:R-:W-:Y:S05]  /*1120*/  @P2 EXIT ;  /* 0x000000000000294d */ /* 0x000fea0003800000 */
[----:B------:R-:W-:-:S04]  /*1130*/  LEA R7, R6, R7, 0x7 ;  /* 0x0000000706077211 */ /* 0x000fc800078e38ff */
[----:B------:R-:W-:-:S13]  /*1140*/  ISETP.GE.AND P0, PT, R7, R0, PT ;  /* 0x000000000700720c */ /* 0x000fda0003f06270 */
[----:B------:R-:W-:Y:S05]  /*1150*/  @P0 EXIT ;  /* 0x000000000000094d */ /* 0x000fea0003800000 */
[C---:B------:R-:W-:Y:S01]  /*1160*/  IMAD.WIDE R4, R7.reuse, 0x4, R4 ;  /* 0x0000000407047825 */ /* 0x040fe200078e0204 */
[----:B------:R-:W0:Y:S03]  /*1170*/  LDCU UR4, c[0x0][0x38c] ;  /* 0x00007180ff0477ac */ /* 0x000e260008000800 */
[C---:B------:R-:W-:Y:S02]  /*1180*/  IMAD.WIDE R2, R7.reuse, 0x4, R2 ;  /* 0x0000000407027825 */ /* 0x040fe400078e0202 */
[----:B------:R-:W0:Y:S04]  /*1190*/  LDG.E R4, desc[UR14][R4.64] ;  /* 0x0000000e04047981 */ /* 0x000e28000c1e1900 */
[----:B------:R-:W0:Y:S01]  /*11a0*/  LDG.E R3, desc[UR14][R2.64] ;  /* 0x0000000e02037981 */ /* 0x000e22000c1e1900 */
[----:B------:R-:W-:-:S04]  /*11b0*/  IMAD.WIDE R8, R7, 0x4, R8 ;  /* 0x0000000407087825 */ /* 0x000fc800078e0208 */
[----:B0-----:R-:W-:-:S05]  /*11c0*/  FFMA R7, R4, UR4, R3 ;  /* 0x0000000404077c23 */ /* 0x001fca0008000003 */
[----:B------:R-:W-:Y:S01]  /*11d0*/  STG.E desc[UR14][R8.64], R7 ;  /* 0x0000000708007986 */ /* 0x000fe2000c10190e */
[----:B------:R-:W-:Y:S05]  /*11e0*/  EXIT ;  /* 0x000000000000794d */ /* 0x000fea0003800000 */
.L_x_5:
[----:B------:R-:W-:-:S13]  /*11f0*/  ISETP.GE.AND P0, PT, R10, 0x1, PT ;  /* 0x000000010a00780c */ /* 0x000fda0003f06270 */
[----:B------:R-:W-:Y:S05]  /*1200*/  @!P0 EXIT ;  /* 0x000000000000894d */ /* 0x000fea0003800000 */
[----:B------:R-:W-:Y:S01]  /*1210*/  ISETP.GE.U32.AND P0, PT, R10, 0x8, PT ;  /* 0x000000080a00780c */ /* 0x000fe20003f06070 */
[----:B------:R-:W-:-:S12]  /*1220*/  HFMA2 R0, -RZ, RZ, 0, 0 ;  /* 0x00000000ff007431 */ /* 0x000fd800000001ff */
[----:B------:R-:W-:Y:S05]  /*1230*/  @!P0 BRA `(.L_x_12) ;  /* 0x00000004001c8947 */ /* 0x000fea0003800000 */
[----:B------:R-:W0:Y:S01]  /*1240*/  LDC.64 R12, c[0x0][0x398] ;  /* 0x0000e600ff0c7b82 */ /* 0x000e220000000a00 */
[----:B------:R-:W-:Y:S01]  /*1250*/  UIADD3 UR4, UP2, UPT, UR13, 0x600, URZ ;  /* 0x000006000d047890 */ /* 0x000fe2000ff5e0ff */
[----:B------:R-:W-:Y:S01]  /*1260*/  LOP3.LUT R0, R10, 0x7ffffff8, RZ, 0xc0, !PT ;  /* 0x7ffffff80a007812 */ /* 0x000fe200078ec0ff */
[----:B------:R-:W1:Y:S03]  /*1270*/  LDCU UR17, c[0x0][0x38c] ;  /* 0x00007180ff1177ac */ /* 0x000e660008000800 */
[----:B------:R-:W-:Y:S01]  /*1280*/  IADD3 R6, PT, PT, -R0, RZ, RZ ;  /* 0x000000ff00067210 */ /* 0x000fe20007ffe1ff */
[----:B------:R-:W-:Y:S01]  /*1290*/  UIADD3 UR10, UP1, UPT, UR4, UR10, URZ ;  /* 0x0000000a040a7290 */ /* 0x000fe2000ff3e0ff */
[----:B------:R-:W2:Y:S01]  /*12a0*/  LDC.64 R8, c[0x0][0x390] ;  /* 0x0000e400ff087b82 */ /* 0x000ea20000000a00 */
[----:B------:R-:W-:Y:S02]  /*12b0*/  UIADD3 UR8, UP0, UPT, UR4, UR8, URZ ;  /* 0x0000000804087290 */ /* 0x000fe4000ff1e0ff */
[----:B------:R-:W-:-:S02]  /*12c0*/  UIADD3.X UR5, UPT, UPT, URZ, UR16, URZ, UP2, !UPT ;  /* 0x00000010ff057290 */ /* 0x000fc400097fe4ff */
[----:B------:R-:W-:Y:S02]  /*12d0*/  UIADD3 UR4, UP2, UPT, UR4, UR6, URZ ;  /* 0x0000000604047290 */ /* 0x000fe4000ff5e0ff */
[----:B------:R-:W-:Y:S01]  /*12e0*/  UIADD3.X UR11, UPT, UPT, UR5, UR11, URZ, UP1, !UPT ;  /* 0x0000000b050b7290 */ /* 0x000fe20008ffe4ff */
[----:B------:R-:W3:Y:S01]  /*12f0*/  LDC.64 R14, c[0x0][0x3a8] ;  /* 0x0000ea00ff0e7b82 */ /* 0x000ee20000000a00 */
[----:B------:R-:W-:Y:S02]  /*1300*/  UIADD3.X UR9, UPT, UPT, UR5, UR9, URZ, UP0, !UPT ;  /* 0x0000000905097290 */ /* 0x000fe400087fe4ff */
[----:B------:R-:W-:Y:S01]  /*1310*/  UIADD3.X UR5, UPT, UPT, UR5, UR7, URZ, UP2, !UPT ;  /* 0x0000000705057290 */ /* 0x000fe200097fe4ff */
[----:B0-----:R-:W-:-:S04]  /*1320*/  IMAD.WIDE.U32 R10, R7, 0x4, R12 ;  /* 0x00000004070a7825 */ /* 0x001fc800078e000c */
[----:B--2---:R-:W-:-:S04]  /*1330*/  IMAD.WIDE.U32 R8, R7, 0x4, R8 ;  /* 0x0000000407087825 */ /* 0x004fc800078e0008 */
[----:B---3--:R-:W-:-:S04]  /*1340*/  IMAD.WIDE.U32 R12, R7, 0x4, R14 ;  /* 0x00000004070c7825 */ /* 0x008fc800078e000e */
[----:B-1----:R-:W-:-:S07]  /*1350*/  VIADD R7, R7, 0x80 ;  /* 0x0000008007077836 */ /* 0x002fce0000000000 */
.L_x_13:
[----:B------:R-:W-:Y:S02]  /*1360*/  IADD3 R22, P1, PT, R12, UR13, RZ ;  /* 0x0000000d0c167c10 */ /* 0x000fe4000ff3e0ff */
[----:B---3--:R-:W-:Y:S02]  /*1370*/  IADD3 R20, P0, PT, R10, UR13, RZ ;  /* 0x0000000d0a147c10 */ /* 0x008fe4000ff1e0ff */
[----:B------:R-:W-:Y:S02]  /*1380*/  IADD3.X R23, PT, PT, R13, UR16, RZ, P1, !PT ;  /* 0x000000100d177c10 */ /* 0x000fe40008ffe4ff */
[----:B------:R-:W-:-:S04]  /*1390*/  IADD3.X R21, PT, PT, R11, UR16, RZ, P0, !PT ;  /* 0x000000100b157c10 */ /* 0x000fc800087fe4ff */
[----:B------:R-:W2:Y:S04]  /*13a0*/  LDG.E R23, desc[UR14][R22.64] ;  /* 0x0000000e16177981 */ /* 0x000ea8000c1e1900 */
[----:B------:R-:W2:Y:S01]  /*13b0*/  LDG.E R20, desc[UR14][R20.64] ;  /* 0x0000000e14147981 */ /* 0x000ea2000c1e1900 */
[----:B------:R-:W-:Y:S01]  /*13c0*/  IADD3 R14, P0, PT, R8, UR13, RZ ;  /* 0x0000000d080e7c10 */ /* 0x000fe2000ff1e0ff */
[----:B------:R-:W-:Y:S01]  /*13d0*/  IMAD.U32 R19, RZ, RZ, UR11 ;  /* 0x0000000bff137e24 */ /* 0x000fe2000f8e00ff */
[----:B------:R-:W-:Y:S02]  /*13e0*/  MOV R18, UR10 ;  /* 0x0000000a00127c02 */ /* 0x000fe40008000f00 */
[----:B------:R-:W-:Y:S02]  /*13f0*/  MOV R16, UR4 ;  /* 0x0000000400107c02 */ /* 0x000fe40008000f00 */
[----:B------:R-:W-:Y:S01]  /*1400*/  MOV R17, UR5 ;  /* 0x0000000500117c02 */ /* 0x000fe20008000f00 */
[----:B------:R-:W-:Y:S01]  /*1410*/  IMAD.WIDE R18, R7, 0x4, R18 ;  /* 0x0000000407127825 */ /* 0x000fe200078e0212 */
[----:B------:R-:W-:-:S03]  /*1420*/  IADD3.X R15, PT, PT, R9, UR16, RZ, P0, !PT ;  /* 0x00000010090f7c10 */ /* 0x000fc600087fe4ff */
[----:B------:R-:W-:-:S04]  /*1430*/  IMAD.WIDE R16, R7, 0x4, R16 ;  /* 0x0000000407107825 */ /* 0x000fc800078e0210 */
[----:B--2---:R-:W-:-:S05]  /*1440*/  FFMA R25, R20, UR17, R23 ;  /* 0x0000001114197c23 */ /* 0x004fca0008000017 */
[----:B------:R0:W-:Y:S04]  /*1450*/  STG.E desc[UR14][R14.64], R25 ;  /* 0x000000190e007986 */ /* 0x0001e8000c10190e */
[----:B------:R-:W2:Y:S04]  /*1460*/  LDG.E R22, desc[UR14][R18.64+-0x600] ;  /* 0xfffa000e12167981 */ /* 0x000ea8000c1e1900 */
[----:B------:R-:W2:Y:S01]  /*1470*/  LDG.E R23, desc[UR14][R16.64+-0x600] ;  /* 0xfffa000e10177981 */ /* 0x000ea2000c1e1900 */
[----:B------:R-:W-:Y:S01]  /*1480*/  MOV R21, UR9 ;  /* 0x0000000900157c02 */ /* 0x000fe20008000f00 */
[----:B------:R-:W-:-:S04]  /*1490*/  IMAD.U32 R20, RZ, RZ, UR8 ;  /* 0x00000008ff147e24 */ /* 0x000fc8000f8e00ff */
[----:B------:R-:W-:-:S04]  /*14a0*/  IMAD.WIDE R20, R7, 0x4, R20 ;  /* 0x0000000407147825 */ /* 0x000fc800078e0214 */
[----:B--2---:R-:W-:-:S05]  /*14b0*/  FFMA R23, R22, UR17, R23 ;  /* 0x0000001116177c23 */ /* 0x004fca0008000017 */
[----:B------:R1:W-:Y:S04]  /*14c0*/  STG.E desc[UR14][R20.64+-0x600], R23 ;  /* 0xfffa001714007986 */ /* 0x0003e8000c10190e */
[----:B------:R-:W2:Y:S04]  /*14d0*/  LDG.E R22, desc[UR14][R18.64+-0x400] ;  /* 0xfffc000e12167981 */ /* 0x000ea8000c1e1900 */
[----:B------:R-:W2:Y:S02]  /*14e0*/  LDG.E R27, desc[UR14][R16.64+-0x400] ;  /* 0xfffc000e101b7981 */ /* 0x000ea4000c1e1900 */
[----:B--2---:R-:W-:-:S05]  /*14f0*/  FFMA R27, R22, UR17, R27 ;  /* 0x00000011161b7c23 */ /* 0x004fca000800001b */
[----:B------:R2:W-:Y:S04]  /*1500*/  STG.E desc[UR14][R20.64+-0x400], R27 ;  /* 0xfffc001b14007986 */ /* 0x0005e8000c10190e */
[----:B0-----:R-:W3:Y:S04]  /*1510*/  LDG.E R14, desc[UR14][R18.64+-0x200] ;  /* 0xfffe000e120e7981 */ /* 0x001ee8000c1e1900 */
[----:B------:R-:W3:Y:S02]  /*1520*/  LDG.E R15, desc[UR14][R16.64+-0x200] ;  /* 0xfffe000e100f7981 */ /* 0x000ee4000c1e1900 */
[----:B---3--:R-:W-:-:S05]  /*1530*/  FFMA R15, R14, UR17, R15 ;  /* 0x000000110e0f7c23 */ /* 0x008fca000800000f */
[----:B------:R0:W-:Y:S04]  /*1540*/  STG.E desc[UR14][R20.64+-0x200], R15 ;  /* 0xfffe000f14007986 */ /* 0x0001e8000c10190e */
[----:B------:R-:W3:Y:S04]  /*1550*/  LDG.E R14, desc[UR14][R18.64] ;  /* 0x0000000e120e7981 */ /* 0x000ee8000c1e1900 */
[----:B------:R-:W3:Y:S02]  /*1560*/  LDG.E R25, desc[UR14][R16.64] ;  /* 0x0000000e10197981 */ /* 0x000ee4000c1e1900 */
[----:B---3--:R-:W-:-:S05]  /*1570*/  FFMA R25, R14, UR17, R25 ;  /* 0x000000110e197c23 */ /* 0x008fca0008000019 */
[----:B------:R3:W-:Y:S04]  /*1580*/  STG.E desc[UR14][R20.64], R25 ;  /* 0x0000001914007986 */ /* 0x0007e8000c10190e */
[----:B------:R-:W4:Y:S04]  /*1590*/  LDG.E R14, desc[UR14][R18.64+0x200] ;  /* 0x0002000e120e7981 */ /* 0x000f28000c1e1900 */
[----:B-1----:R-:W4:Y:S02]  /*15a0*/  LDG.E R23, desc[UR14][R16.64+0x200] ;  /* 0x0002000e10177981 */ /* 0x002f24000c1e1900 */
[----:B----4-:R-:W-:-:S05]  /*15b0*/  FFMA R23, R14, UR17, R23 ;  /* 0x000000110e177c23 */ /* 0x010fca0008000017 */
[----:B------:R3:W-:Y:S04]  /*15c0*/  STG.E desc[UR14][R20.64+0x200], R23 ;  /* 0x0002001714007986 */ /* 0x0007e8000c10190e */
[----:B------:R-:W4:Y:S04]  /*15d0*/  LDG.E R14, desc[UR14][R18.64+0x400] ;  /* 0x0004000e120e7981 */ /* 0x000f28000c1e1900 */
[----:B--2---:R-:W4:Y:S02]  /*15e0*/  LDG.E R27, desc[UR14][R16.64+0x400] ;  /* 0x0004000e101b7981 */ /* 0x004f24000c1e1900 */
[----:B----4-:R-:W-:-:S05]  /*15f0*/  FFMA R27, R14, UR17, R27 ;  /* 0x000000110e1b7c23 */ /* 0x010fca000800001b */
[----:B------:R3:W-:Y:S04]  /*1600*/  STG.E desc[UR14][R20.64+0x400], R27 ;  /* 0x0004001b14007986 */ /* 0x0007e8000c10190e */
[----:B------:R-:W2:Y:S04]  /*1610*/  LDG.E R14, desc[UR14][R18.64+0x600] ;  /* 0x0006000e120e7981 */ /* 0x000ea8000c1e1900 */
[----:B0-----:R-:W2:Y:S01]  /*1620*/  LDG.E R15, desc[UR14][R16.64+0x600] ;  /* 0x0006000e100f7981 */ /* 0x001ea2000c1e1900 */
[----:B------:R-:W-:-:S04]  /*1630*/  IADD3 R6, PT, PT, R6, 0x8, RZ ;  /* 0x0000000806067810 */ /* 0x000fc80007ffe0ff */
[----:B------:R-:W-:Y:S01]  /*1640*/  ISETP.NE.AND P0, PT, R6, RZ, PT ;  /* 0x000000ff0600720c */ /* 0x000fe20003f05270 */
[----:B------:R-:W-:Y:S01]  /*1650*/  UIADD3 UR13, UP0, UPT, UR13, 0x1000, URZ ;  /* 0x000010000d0d7890 */ /* 0x000fe2000ff1e0ff */
[----:B------:R-:W-:-:S03]  /*1660*/  VIADD R7, R7, 0x400 ;  /* 0x0000040007077836 */ /* 0x000fc60000000000 */
[----:B------:R-:W-:Y:S01]  /*1670*/  UIADD3.X UR16, UPT, UPT, URZ, UR16, URZ, UP0, !UPT ;  /* 0x00000010ff107290 */ /* 0x000fe200087fe4ff */
[----:B--2---:R-:W-:-:S05]  /*1680*/  FFMA R15, R14, UR17, R15 ;  /* 0x000000110e0f7c23 */ /* 0x004fca000800000f */
[----:B------:R3:W-:Y:S02]  /*1690*/  STG.E desc[UR14][R20.64+0x600], R15 ;  /* 0x0006000f14007986 */ /* 0x0007e4000c10190e */
[----:B------:R-:W-:Y:S05]  /*16a0*/  @P0 BRA `(.L_x_13) ;  /* 0xfffffffc002c0947 */ /* 0x000fea000383ffff */
.L_x_12:
[----:B------:R-:W0:Y:S02]  /*16b0*/  LDC R14, c[0x0][0x388] ;  /* 0x0000e200ff0e7b82 */ /* 0x000e240000000800 */
[----:B0-----:R-:W-:-:S13]  /*16c0*/  LOP3.LUT P0, R10, R14, 0x7, RZ, 0xc0, !PT ;  /* 0x000000070e0a7812 */ /* 0x001fda000780c0ff */
[----:B------:R-:W-:Y:S05]  /*16d0*/  @!P0 EXIT ;  /* 0x000000000000894d */ /* 0x000fea0003800000 */
[----:B------:R-:W0:Y:S01]  /*16e0*/  LDCU.64 UR4, c[0x0][0x390] ;  /* 0x00007200ff0477ac */ /* 0x000e220008000a00 */
[----:B------:R-:W-:Y:S01]  /*16f0*/  SHF.L.U32 R8, R14, 0x7, RZ ;  /* 0x000000070e087819 */ /* 0x000fe200000006ff */
[----:B---3--:R-:W1:Y:S01]  /*1700*/  S2R R15, SR_TID.X ;  /* 0x00000000000f7919 */ /* 0x008e620000002100 */
[----:B------:R-:W-:Y:S02]  /*1710*/  ISETP.GE.U32.AND P0, PT, R10, 0x4, PT ;  /* 0x000000040a00780c */ /* 0x000fe40003f06070 */
[----:B------:R-:W-:Y:S01]  /*1720*/  SHF.R.S32.HI R6, RZ, 0x1f, R8 ;  /* 0x0000001fff067819 */ /* 0x000fe20000011408 */
[----:B------:R-:W-:Y:S01]  /*1730*/  IMAD.WIDE.U32 R8, R8, UR12, RZ ;  /* 0x0000000c08087c25 */ /* 0x000fe2000f8e00ff */
[----:B------:R-:W-:-:S03]  /*1740*/  LOP3.LUT R18, R14, 0x3, RZ, 0xc0, !PT ;  /* 0x000000030e127812 */ /* 0x000fc600078ec0ff */
[----:B------:R-:W-:Y:S01]  /*1750*/  IMAD R7, R6, UR12, RZ ;  /* 0x0000000c06077c24 */ /* 0x000fe2000f8e02ff */
[----:B------:R-:W-:Y:S02]  /*1760*/  SHF.L.U32 R6, R8, 0x2, RZ ;  /* 0x0000000208067819 */ /* 0x000fe400000006ff */
[----:B------:R-:W-:Y:S01]  /*1770*/  ISETP.NE.AND P1, PT, R18, RZ, PT ;  /* 0x000000ff1200720c */ /* 0x000fe20003f25270 */
[----:B------:R-:W-:Y:S01]  /*1780*/  IMAD.IADD R7, R9, 0x1, R7 ;  /* 0x0000000109077824 */ /* 0x000fe200078e0207 */
[----:B0-----:R-:W-:-:S04]  /*1790*/  IADD3 R6, P2, PT, R6, UR4, RZ ;  /* 0x0000000406067c10 */ /* 0x001fc8000ff5e0ff */
[----:B------:R-:W-:-:S04]  /*17a0*/  SHF.L.U64.HI R7, R8, 0x2, R7 ;  /* 0x0000000208077819 */ /* 0x000fc80000010207 */
[----:B------:R-:W-:Y:S01]  /*17b0*/  IADD3.X R7, PT, PT, R7, UR5, RZ, P2, !PT ;  /* 0x0000000507077c10 */ /* 0x000fe200097fe4ff */
[----:B------:R-:W-:Y:S06]  /*17c0*/  @!P0 BRA `(.L_x_14) ;  /* 0x0000000000588947 */ /* 0x000fec0003800000 */
[----:B-1----:R-:W-:Y:S01]  /*17d0*/  LEA R13, R0, R15, 0x7 ;  /* 0x0000000f000d7211 */ /* 0x002fe200078e38ff */
[----:B------:R-:W0:Y:S04]  /*17e0*/  LDCU UR4, c[0x0][0x38c] ;  /* 0x00007180ff0477ac */ /* 0x000e280008000800 */
[----:B------:R-:W-:-:S04]  /*17f0*/  IMAD.WIDE R10, R13, 0x4, R4 ;  /* 0x000000040d0a7825 */ /* 0x000fc800078e0204 */
[C---:B------:R-:W-:Y:S01]  /*1800*/  IMAD.WIDE R8, R13.reuse, 0x4, R2 ;  /* 0x000000040d087825 */ /* 0x040fe200078e0202 */
[----:B------:R-:W0:Y:S04]  /*1810*/  LDG.E R16, desc[UR14][R10.64] ;  /* 0x0000000e0a107981 */ /* 0x000e28000c1e1900 */
[----:B------:R-:W0:Y:S01]  /*1820*/  LDG.E R17, desc[UR14][R8.64] ;  /* 0x0000000e08117981 */ /* 0x000e22000c1e1900 */
[----:B------:R-:W-:-:S04]  /*1830*/  IMAD.WIDE R12, R13, 0x4, R6 ;  /* 0x000000040d0c7825 */ /* 0x000fc800078e0206 */
[----:B0-----:R-:W-:-:S05]  /*1840*/  FFMA R17, R16, UR4, R17 ;  /* 0x0000000410117c23 */ /* 0x001fca0008000011 */
[----:B------:R0:W-:Y:S04]  /*1850*/  STG.E desc[UR14][R12.64], R17 ;  /* 0x000000110c007986 */ /* 0x0001e8000c10190e */
[----:B------:R-:W2:Y:S04]  /*1860*/  LDG.E R16, desc[UR14][R10.64+0x200] ;  /* 0x0002000e0a107981 */ /* 0x000ea8000c1e1900 */
[----:B------:R-:W2:Y:S02]  /*1870*/  LDG.E R19, desc[UR14][R8.64+0x200] ;  /* 0x0002000e08137981 */ /* 0x000ea4000c1e1900 */
[----:B--2---:R-:W-:-:S05]  /*1880*/  FFMA R19, R16, UR4, R19 ;  /* 0x0000000410137c23 */ /* 0x004fca0008000013 */
[----:B------:R0:W-:Y:S04]  /*1890*/  STG.E desc[UR14][R12.64+0x200], R19 ;  /* 0x000200130c007986 */ /* 0x0001e8000c10190e */
[----:B------:R-:W2:Y:S04]  /*18a0*/  LDG.E R16, desc[UR14][R10.64+0x400] ;  /* 0x0004000e0a107981 */ /* 0x000ea8000c1e1900 */
[----:B------:R-:W2:Y:S02]  /*18b0*/  LDG.E R21, desc[UR14][R8.64+0x400] ;  /* 0x0004000e08157981 */ /* 0x000ea4000c1e1900 */
[----:B--2---:R-:W-:-:S05]  /*18c0*/  FFMA R21, R16, UR4, R21 ;  /* 0x0000000410157c23 */ /* 0x004fca0008000015 */
[----:B------:R0:W-:Y:S04]  /*18d0*/  STG.E desc[UR14][R12.64+0x400], R21 ;  /* 0x000400150c007986 */ /* 0x0001e8000c10190e */
[----:B------:R-:W2:Y:S04]  /*18e0*/  LDG.E R16, desc[UR14][R10.64+0x600] ;  /* 0x0006000e0a107981 */ /* 0x000ea8000c1e1900 */
[----:B------:R-:W2:Y:S01]  /*18f0*/  LDG.E R23, desc[UR14][R8.64+0x600] ;  /* 0x0006000e08177981 */ /* 0x000ea2000c1e1900 */
[----:B------:R-:W-:Y:S01]  /*1900*/  IADD3 R0, PT, PT, R0, 0x4, RZ ;  /* 0x0000000400007810 */ /* 0x000fe20007ffe0ff */
[----:B--2---:R-:W-:-:S05]  /*1910*/  FFMA R23, R16, UR4, R23 ;  /* 0x0000000410177c23 */ /* 0x004fca0008000017 */
[----:B------:R0:W-:Y:S02]  /*1920*/  STG.E desc[UR14][R12.64+0x600], R23 ;  /* 0x000600170c007986 */ /* 0x0001e4000c10190e */
.L_x_14:
[----:B------:R-:W-:Y:S05]  /*1930*/  @!P1 EXIT ;  /* 0x000000000000994d */ /* 0x000fea0003800000 */
[----:B------:R-:W-:Y:S02]  /*1940*/  ISETP.NE.AND P0, PT, R18, 0x1, PT ;  /* 0x000000011200780c */ /* 0x000fe40003f05270 */
[----:B------:R-:W-:-:S04]  /*1950*/  LOP3.LUT R14, R14, 0x1, RZ, 0xc0, !PT ;  /* 0x000000010e0e7812 */ /* 0x000fc800078ec0ff */
[----:B------:R-:W-:-:S07]  /*1960*/  ISETP.NE.U32.AND P1, PT, R14, 0x1, PT ;  /* 0x000000010e00780c */ /* 0x000fce0003f25070 */
[----:B------:R-:W-:Y:S06]  /*1970*/  @!P0 BRA `(.L_x_15) ;  /* 0x0000000000388947 */ /* 0x000fec0003800000 */
[----:B01----:R-:W-:Y:S01]  /*1980*/  IMAD R13, R0, 0x80, R15 ;  /* 0x00000080000d7824 */ /* 0x003fe200078e020f */
[----:B------:R-:W0:Y:S03]  /*1990*/  LDCU UR4, c[0x0][0x38c] ;  /* 0x00007180ff0477ac */ /* 0x000e260008000800 */
[----:B------:R-:W-:-:S04]  /*19a0*/  IMAD.WIDE R8, R13, 0x4, R4 ;  /* 0x000000040d087825 */ /* 0x000fc800078e0204 */
[C---:B------:R-:W-:Y:S01]  /*19b0*/  IMAD.WIDE R10, R13.reuse, 0x4, R2 ;  /* 0x000000040d0a7825 */ /* 0x040fe200078e0202 */
[----:B------:R-:W0:Y:S04]  /*19c0*/  LDG.E R14, desc[UR14][R8.64] ;  /* 0x0000000e080e7981 */ /* 0x000e28000c1e1900 */
[----:B------:R-:W0:Y:S01]  /*19d0*/  LDG.E R17, desc[UR14][R10.64] ;  /* 0x0000000e0a117981 */ /* 0x000e22000c1e1900 */
[----:B------:R-:W-:-:S04]  /*19e0*/  IMAD.WIDE R12, R13, 0x4, R6 ;  /* 0x000000040d0c7825 */ /* 0x000fc800078e0206 */
[----:B0-----:R-:W-:-:S05]  /*19f0*/  FFMA R17, R14, UR4, R17 ;  /* 0x000000040e117c23 */ /* 0x001fca0008000011 */
[----:B------:R2:W-:Y:S04]  /*1a00*/  STG.E desc[UR14][R12.64], R17 ;  /* 0x000000110c007986 */ /* 0x0005e8000c10190e */
[----:B------:R-:W3:Y:S04]  /*1a10*/  LDG.E R14, desc[UR14][R8.64+0x200] ;  /* 0x0002000e080e7981 */ /* 0x000ee8000c1e1900 */
[----:B------:R-:W3:Y:S01]  /*1a20*/  LDG.E R19, desc[UR14][R10.64+0x200] ;  /* 0x0002000e0a137981 */ /* 0x000ee2000c1e1900 */
[----:B------:R-:W-:Y:S01]  /*1a30*/  IADD3 R0, PT, PT, R0, 0x2, RZ ;  /* 0x0000000200007810 */ /* 0x000fe20007ffe0ff */
[----:B---3--:R-:W-:-:S05]  /*1a40*/  FFMA R19, R14, UR4, R19 ;  /* 0x000000040e137c23 */ /* 0x008fca0008000013 */
[----:B------:R2:W-:Y:S02]  /*1a50*/  STG.E desc[UR14][R12.64+0x200], R19 ;  /* 0x000200130c007986 */ /* 0x0005e4000c10190e */
.L_x_15:
[----:B------:R-:W-:Y:S05]  /*1a60*/  @P1 EXIT ;  /* 0x000000000000194d */ /* 0x000fea0003800000 */
[----:B-1----:R-:W-:Y:S01]  /*1a70*/  LEA R15, R0, R15, 0x7 ;  /* 0x0000000f000f7211 */ /* 0x002fe200078e38ff */
[----:B------:R-:W1:Y:S04]  /*1a80*/  LDCU UR4, c[0x0][0x38c] ;  /* 0x00007180ff0477ac */ /* 0x000e680008000800 */
[----:B------:R-:W-:-:S04]  /*1a90*/  IMAD.WIDE R4, R15, 0x4, R4 ;  /* 0x000000040f047825 */ /* 0x000fc800078e0204 */
[C---:B------:R-:W-:Y:S02]  /*1aa0*/  IMAD.WIDE R2, R15.reuse, 0x4, R2 ;  /* 0x000000040f027825 */ /* 0x040fe400078e0202 */
[----:B------:R-:W1:Y:S04]  /*1ab0*/  LDG.E R4, desc[UR14][R4.64] ;  /* 0x0000000e04047981 */ /* 0x000e68000c1e1900 */
[----:B------:R-:W1:Y:S01]  /*1ac0*/  LDG.E R3, desc[UR14][R2.64] ;  /* 0x0000000e02037981 */ /* 0x000e62000c1e1900 */
[----:B------:R-:W-:-:S04]  /*1ad0*/  IMAD.WIDE R6, R15, 0x4, R6 ;  /* 0x000000040f067825 */ /* 0x000fc800078e0206 */
[----:B-1----:R-:W-:-:S05]  /*1ae0*/  FFMA R9, R4, UR4, R3 ;  /* 0x0000000404097c23 */ /* 0x002fca0008000003 */
[----:B------:R-:W-:Y:S01]  /*1af0*/  STG.E desc[UR14][R6.64], R9 ;  /* 0x0000000906007986 */ /* 0x000fe2000c10190e */
[----:B------:R-:W-:Y:S05]  /*1b00*/  EXIT ;  /* 0x000000000000794d */ /* 0x000fea0003800000 */
.L_x_16:
[----:B------:R-:W-:-:S00]  /*1b10*/  BRA `(.L_x_16) ;  /* 0xfffffffc00fc7947 */ /* 0x000fc0000383ffff */
[----:B------:R-:W-:-:S00]  /*1b20*/  NOP ;  /* 0x0000000000007918 */ /* 0x000fc00000000000 */
        /* <DEDUP_REMOVED lines=13> */
.L_x_37:


//--------------------- .text._ZN3cub18CUB_300001_SM_10006detail9transform16transform_kernelINS2_10policy_hubILb1EN4cuda3std3__45tupleIJN6thrust24THRUST_300001_SM_1000_NS6detail15normal_iteratorINSA_10device_ptrIfEEEESF_EEEE10policy1000Ei13saxpy_functorSF_JPfSK_EEEvT0_iT1_T2_DpNS2_10kernel_argIT3_EE --------------------------
	.section	.text._ZN3cub18CUB_300001_SM_10006detail9transform16transform_kernelINS2_10policy_hubILb1EN4cuda3std3__45tupleIJN6thrust24THRUST_300001_SM_1000_NS6detail15normal_iteratorINSA_10device_ptrIfEEEESF_EEEE10policy1000Ei13saxpy_functorSF_JPfSK_EEEvT0_iT1_T2_DpNS2_10kernel_argIT3_EE,"ax",@progbits
	.align	128
        .global         _ZN3cub18CUB_300001_SM_10006detail9transform16transform_kernelINS2_10policy_hubILb1EN4cuda3std3__45tupleIJN6thrust24THRUST_300001_SM_1000_NS6detail15normal_iteratorINSA_10device_ptrIfEEEESF_EEEE10policy1000Ei13saxpy_functorSF_JPfSK_EEEvT0_iT1_T2_DpNS2_10kernel_argIT3_EE
        .type           _ZN3cub18CUB_300001_SM_10006detail9transform16transform_kernelINS2_10policy_hubILb1EN4cuda3std3__45tupleIJN6thrust24THRUST_300001_SM_1000_NS6detail15normal_iteratorINSA_10device_ptrIfEEEESF_EEEE10policy1000Ei13saxpy_functorSF_JPfSK_EEEvT0_iT1_T2_DpNS2_10kernel_argIT3_EE,@function
        .size           _ZN3cub18CUB_300001_SM_10006detail9transform16transform_kernelINS2_10policy_hubILb1EN4cuda3std3__45tupleIJN6thrust24THRUST_300001_SM_1000_NS6detail15normal_iteratorINSA_10device_ptrIfEEEESF_EEEE10policy1000Ei13saxpy_functorSF_JPfSK_EEEvT0_iT1_T2_DpNS2_10kernel_argIT3_EE,(.L_x_38 - _ZN3cub18CUB_300001_SM_10006detail9transform16transform_kernelINS2_10policy_hubILb1EN4cuda3std3__45tupleIJN6thrust24THRUST_300001_SM_1000_NS6detail15normal_iteratorINSA_10device_ptrIfEEEESF_EEEE10policy1000Ei13saxpy_functorSF_JPfSK_EEEvT0_iT1_T2_DpNS2_10kernel_argIT3_EE)
        .other          _ZN3cub18CUB_300001_SM_10006detail9transform16transform_kernelINS2_10policy_hubILb1EN4cuda3std3__45tupleIJN6thrust24THRUST_300001_SM_1000_NS6detail15normal_iteratorINSA_10device_ptrIfEEEESF_EEEE10policy1000Ei13saxpy_functorSF_JPfSK_EEEvT0_iT1_T2_DpNS2_10kernel_argIT3_EE,@"STO_CUDA_ENTRY STV_DEFAULT"
_ZN3cub18CUB_300001_SM_10006detail9transform16transform_kernelINS2_10policy_hubILb1EN4cuda3std3__45tupleIJN6thrust24THRUST_300001_SM_1000_NS6detail15normal_iteratorINSA_10device_ptrIfEEEESF_EEEE10policy1000Ei13saxpy_functorSF_JPfSK_EEEvT0_iT1_T2_DpNS2_10kernel_argIT3_EE:
.text._ZN3cub18CUB_300001_SM_10006detail9transform16transform_kernelINS2_10policy_hubILb1EN4cuda3std3__45tupleIJN6thrust24THRUST_300001_SM_1000_NS6detail15normal_iteratorINSA_10device_ptrIfEEEESF_EEEE10policy1000Ei13saxpy_functorSF_JPfSK_EEEvT0_iT1_T2_DpNS2_10kernel_argIT3_EE:
[----:B------:R-:W-:Y:S08]  /*0000*/  LDC R1, c[0x0][0x37c] ;  /* 0x0000df00ff017b82 */ /* 0x000ff00000000800 */
[----:B------:R-:W0:Y:S01]  /*0010*/  S2UR UR18, SR_CTAID.X ;  /* 0x00000000001279c3 */ /* 0x000e220000002500 */
[----:B------:R-:W1:Y:S01]  /*0020*/  LDCU.64 UR12, c[0x0][0x380] ;  /* 0x00007000ff0c77ac */ /* 0x000e620008000a00 */
[----:B------:R-:W2:Y:S01]  /*0030*/  S2R R0, SR_TID.X ;  /* 0x0000000000007919 */ /* 0x000ea20000002100 */
[----:B------:R-:W-:Y:S01]  /*0040*/  BSSY.RECONVERGENT B0, `(.L_x_17) ;  /* 0x0000020000007945 */ /* 0x000fe20003800200 */
[----:B-1----:R-:W-:-:S04]  /*0050*/  USHF.L.U32 UR11, UR13, 0x7, URZ ;  /* 0x000000070d0b7899 */ /* 0x002fc800080006ff */
[----:B0-----:R-:W-:-:S04]  /*0060*/  UIMAD UR8, UR11, UR18, URZ ;  /* 0x000000120b0872a4 */ /* 0x001fc8000f8e02ff */
[----:B------:R-:W-:-:S04]  /*0070*/  UIADD3 UR10, UPT, UPT, -UR8, UR12, URZ ;  /* 0x0000000c080a7290 */ /* 0x000fc8000fffe1ff */
[----:B------:R-:W-:Y:S01]  /*0080*/  UISETP.LT.AND UP0, UPT, UR11, UR10, UPT ;  /* 0x0000000a0b00728c */ /* 0x000fe2000bf01270 */
[----:B--2---:R-:W-:-:S03]  /*0090*/  SHF.L.U32 R4, R0, 0x7, RZ ;  /* 0x0000000700047819 */ /* 0x004fc600000006ff */
[----:B------:R-:W-:-:S04]  /*00a0*/  USEL UR12, UR11, UR10, UP0 ;  /* 0x0000000a0b0c7287 */ /* 0x000fc80008000000 */
[----:B------:R-:W-:-:S06]  /*00b0*/  USHF.L.U32 UR4, UR12, 0x2, URZ ;  /* 0x000000020c047899 */ /* 0x000fcc00080006ff */
[----:B------:R-:W-:-:S13]  /*00c0*/  ISETP.GE.AND P0, PT, R4, UR4, PT ;  /* 0x0000000404007c0c */ /* 0x000fda000bf06270 */
[----:B------:R-:W-:Y:S05]  /*00d0*/  @P0 BRA `(.L_x_18) ;  /* 0x0000000000580947 */ /* 0x000fea0003800000 */
[----:B------:R-:W0:Y:S01]  /*00e0*/  LDC.64 R2, c[0x0][0x398] ;  /* 0x0000e600ff027b82 */ /* 0x000e220000000a00 */
[----:B------:R-:W-:Y:S01]  /*00f0*/  MOV R7, UR8 ;  /* 0x0000000800077c02 */ /* 0x000fe20008000f00 */
[----:B------:R-:W-:Y:S01]  /*0100*/  BSSY.RECONVERGENT B1, `(.L_x_19) ;  /* 0x000000a000017945 */ /* 0x000fe20003800200 */
[----:B------:R-:W-:Y:S02]  /*0110*/  IMAD.MOV.U32 R5, RZ, RZ, R4 ;  /* 0x000000ffff057224 */ /* 0x000fe400078e0004 */
[----:B0-----:R-:W-:-:S04]  /*0120*/  IMAD.WIDE.U32 R2, R0, 0x80, R2 ;  /* 0x0000008000027825 */ /* 0x001fc800078e0002 */
[----:B------:R-:W-:-:S07]  /*0130*/  IMAD.WIDE R2, R7, 0x4, R2 ;  /* 0x0000000407027825 */ /* 0x000fce00078e0202 */
.L_x_20:
[----:B------:R-:W-:Y:S01]  /*0140*/  IADD3 R5, PT, PT, R5, 0x4000, RZ ;  /* 0x0000400005057810 */ /* 0x000fe20007ffe0ff */
[----:B------:R0:W-:Y:S03]  /*0150*/  CCTL.E.PF2 [R2] ;  /* 0x000000000200798f */ /* 0x0001e60000800100 */
[----:B------:R-:W-:Y:S02]  /*0160*/  ISETP.GE.AND P0, PT, R5, UR4, PT ;  /* 0x0000000405007c0c */ /* 0x000fe4000bf06270 */
[----:B0-----:R-:W-:-:S04]  /*0170*/  IADD3 R2, P1, PT, R2, 0x4000, RZ ;  /* 0x0000400002027810 */ /* 0x001fc80007f3e0ff */
[----:B------:R-:W-:-:S07]  /*0180*/  IADD3.X R3, PT, PT, RZ, R3, RZ, P1, !PT ;  /* 0x00000003ff037210 */ /* 0x000fce0000ffe4ff */
[----:B------:R-:W-:Y:S05]  /*0190*/  @!P0 BRA `(.L_x_20) ;  /* 0xfffffffc00e88947 */ /* 0x000fea000383ffff */
[----:B------:R-:W-:Y:S05]  /*01a0*/  BSYNC.RECONVERGENT B1 ;  /* 0x0000000000017941 */ /* 0x000fea0003800200 */
.L_x_19:
[----:B------:R-:W0:Y:S02]  /*01b0*/  LDC.64 R2, c[0x0][0x3a8] ;  /* 0x0000ea00ff027b82 */ /* 0x000e240000000a00 */
[----:B0-----:R-:W-:-:S04]  /*01c0*/  IMAD.WIDE.U32 R2, R0, 0x80, R2 ;  /* 0x0000008000027825 */ /* 0x001fc800078e0002 */
[----:B------:R-:W-:-:S07]  /*01d0*/  IMAD.WIDE R2, R7, 0x4, R2 ;  /* 0x0000000407027825 */ /* 0x000fce00078e0202 */
.L_x_21:
[----:B------:R-:W-:Y:S01]  /*01e0*/  VIADD R4, R4, 0x4000 ;  /* 0x0000400004047836 */ /* 0x000fe20000000000 */
[----:B------:R0:W-:Y:S04]  /*01f0*/  CCTL.E.PF2 [R2] ;  /* 0x000000000200798f */ /* 0x0001e80000800100 */
[----:B------:R-:W-:Y:S02]  /*0200*/  ISETP.GE.AND P0, PT, R4, UR4, PT ;  /* 0x0000000404007c0c */ /* 0x000fe4000bf06270 */
[----:B0-----:R-:W-:-:S04]  /*0210*/  IADD3 R2, P1, PT, R2, 0x4000, RZ ;  /* 0x0000400002027810 */ /* 0x001fc80007f3e0ff */
[----:B------:R-:W-:-:S07]  /*0220*/  IADD3.X R3, PT, PT, RZ, R3, RZ, P1, !PT ;  /* 0x00000003ff037210 */ /* 0x000fce0000ffe4ff */
[----:B------:R-:W-:Y:S05]  /*0230*/  @!P0 BRA `(.L_x_21) ;  /* 0xfffffffc00e88947 */ /* 0x000fea000383ffff */
.L_x_18:
[----:B------:R-:W-:Y:S05]  /*0240*/  BSYNC.RECONVERGENT B0 ;  /* 0x0000000000007941 */ /* 0x000fea0003800200 */
.L_x_17:
[----:B------:R-:W0:Y:S01]  /*0250*/  LDCU.128 UR4, c[0x0][0x390] ;  /* 0x00007200ff0477ac */ /* 0x000e220008000c00 */
[----:B------:R-:W-:Y:S01]  /*0260*/  UIMAD.WIDE UR8, UR8, 0x4, URZ ;  /* 0x00000004080878a5 */ /* 0x000fe2000f8e02ff */
[----:B------:R-:W1:Y:S01]  /*0270*/  LDCU.64 UR20, c[0x0][0x358] ;  /* 0x00006b00ff1477ac */ /* 0x000e620008000a00 */
[----:B------:R-:W2:Y:S02]  /*0280*/  LDCU.64 UR14, c[0x0][0x3a8] ;  /* 0x00007500ff0e77ac */ /* 0x000ea40008000a00 */
[----:B0-----:R-:W-:-:S04]  /*0290*/  UIADD3 UR16, UP0, UPT, UR8, UR4, URZ ;  /* 0x0000000408107290 */ /* 0x001fc8000ff1e0ff */
[----:B------:R-:W-:Y:S02]  /*02a0*/  UIADD3.X UR17, UPT, UPT, UR9, UR5, URZ, UP0, !UPT ;  /* 0x0000000509117290 */ /* 0x000fe400087fe4ff */
[----:B------:R-:W-:-:S09]  /*02b0*/  UISETP.GT.AND UP0, UPT, UR11, UR10, UPT ;  /* 0x0000000a0b00728c */ /* 0x000fd2000bf04270 */
[----:B-12---:R-:W-:Y:S05]  /*02c0*/  BRA.U UP0, `(.L_x_22) ;  /* 0x0000000900647547 */ /* 0x006fea000b800000 */
[----:B------:R-:W-:-:S06]  /*02d0*/  UISETP.GE.AND UP0, UPT, UR13, 0x1, UPT ;  /* 0x000000010d00788c */ /* 0x000fcc000bf06270 */
[----:B------:R-:W-:-:S13]  /*02e0*/  PLOP3.LUT P0, PT, PT, PT, UP0, 0x80, 0x8 ;  /* 0x000000000008781c */ /* 0x000fda0003f0f008 */
[----:B------:R-:W-:Y:S05]  /*02f0*/  @!P0 EXIT ;  /* 0x000000000000894d */ /* 0x000fea0003800000 */
[----:B------:R-:W-:Y:S01]  /*0300*/  UISETP.GE.U32.AND UP0, UPT, UR13, 0x8, UPT ;  /* 0x000000080d00788c */ /* 0x000fe2000bf06070 */
[----:B------:R-:W-:-:S08]  /*0310*/  HFMA2 R10, -RZ, RZ, 0, 0 ;  /* 0x00000000ff0a7431 */ /* 0x000fd000000001ff */
[----:B------:R-:W-:Y:S05]  /*0320*/  BRA.U !UP0, `(.L_x_23) ;  /* 0x00000005082c7547 */ /* 0x000fea000b800000 */
[----:B------:R-:W0:Y:S01]  /*0330*/  LDC.64 R2, c[0x0][0x390] ;  /* 0x0000e400ff027b82 */ /* 0x000e220000000a00 */
[----:B------:R-:W-:Y:S01]  /*0340*/  UMOV UR10, UR8 ;  /* 0x00000008000a7c82 */ /* 0x000fe20008000000 */
[----:B------:R-:W-:Y:S01]  /*0350*/  UMOV UR11, UR9 ;  /* 0x00000009000b7c82 */ /* 0x000fe20008000000 */
[----:B------:R-:W-:Y:S02]  /*0360*/  UIADD3 UR9, UP2, UPT, UR10, 0x600, URZ ;  /* 0x000006000a097890 */ /* 0x000fe4000ff5e0ff */
[----:B------:R-:W-:Y:S02]  /*0370*/  ULOP3.LUT UR8, UR13, 0x7ffffff8, URZ, 0xc0, !UPT ;  /* 0x7ffffff80d087892 */ /* 0x000fe4000f8ec0ff */
[----:B------:R-:W-:Y:S01]  /*0380*/  UIADD3 UR12, UP0, UPT, UR9, UR4, URZ ;  /* 0x00000004090c7290 */ /* 0x000fe2000ff1e0ff */
[----:B------:R-:W1:Y:S01]  /*0390*/  LDC.64 R4, c[0x0][0x398] ;  /* 0x0000e600ff047b82 */ /* 0x000e620000000a00 */
[----:B------:R-:W-:Y:S02]  /*03a0*/  UIADD3.X UR4, UPT, UPT, URZ, UR11, URZ, UP2, !UPT ;  /* 0x0000000bff047290 */ /* 0x000fe400097fe4ff */
[----:B------:R-:W-:-:S02]  /*03b0*/  UIADD3 UR6, UP1, UPT, UR9, UR6, URZ ;  /* 0x0000000609067290 */ /* 0x000fc4000ff3e0ff */
[----:B------:R-:W-:Y:S01]  /*03c0*/  UIADD3 UR14, UP2, UPT, UR9, UR14, URZ ;  /* 0x0000000e090e7290 */ /* 0x000fe2000ff5e0ff */
[----:B------:R-:W2:Y:S02]  /*03d0*/  LDCU UR19, c[0x0][0x388] ;  /* 0x00007100ff1377ac */ /* 0x000ea40008000800 */
[----:B------:R-:W3:Y:S01]  /*03e0*/  LDC.64 R6, c[0x0][0x3a8] ;  /* 0x0000ea00ff067b82 */ /* 0x000ee20000000a00 */
[----:B------:R-:W-:Y:S02]  /*03f0*/  UIADD3.X UR7, UPT, UPT, UR4, UR7, URZ, UP1, !UPT ;  /* 0x0000000704077290 */ /* 0x000fe40008ffe4ff */
[----:B------:R-:W-:Y:S02]  /*0400*/  UIADD3.X UR5, UPT, UPT, UR4, UR5, URZ, UP0, !UPT ;  /* 0x0000000504057290 */ /* 0x000fe400087fe4ff */
[----:B------:R-:W-:Y:S01]  /*0410*/  UIADD3.X UR15, UPT, UPT, UR4, UR15, URZ, UP2, !UPT ;  /* 0x0000000f040f7290 */ /* 0x000fe200097fe4ff */
[----:B0-----:R-:W-:Y:S01]  /*0420*/  IMAD.WIDE.U32 R2, R0, 0x4, R2 ;  /* 0x0000000400027825 */ /* 0x001fe200078e0002 */
[----:B------:R-:W-:-:S03]  /*0430*/  UIADD3 UR8, UPT, UPT, -UR8, URZ, URZ ;  /* 0x000000ff08087290 */ /* 0x000fc6000fffe1ff */
[----:B-1----:R-:W-:-:S04]  /*0440*/  IMAD.WIDE.U32 R4, R0, 0x4, R4 ;  /* 0x0000000400047825 */ /* 0x002fc800078e0004 */
[----:B---3--:R-:W-:-:S04]  /*0450*/  IMAD.WIDE.U32 R6, R0, 0x4, R6 ;  /* 0x0000000400067825 */ /* 0x008fc800078e0006 */
[----:B--2---:R-:W-:-:S07]  /*0460*/  VIADD R0, R0, 0x80 ;  /* 0x0000008000007836 */ /* 0x004fce0000000000 */
.L_x_24:
        /* <DEDUP_REMOVED lines=10> */
[----:B------:R-:W-:-:S02]  /*0510*/  MOV R11, UR15 ;  /* 0x0000000f000b7c02 */ /* 0x000fc40008000f00 */
[----:B------:R-:W-:Y:S01]  /*0520*/  IADD3.X R17, PT, PT, R3, UR11, RZ, P0, !PT ;  /* 0x0000000b03117c10 */ /* 0x000fe200087fe4ff */
[----:B------:R-:W-:-:S04]  /*0530*/  IMAD.WIDE R8, R0, 0x4, R8 ;  /* 0x0000000400087825 */ /* 0x000fc800078e0208 */
        /* <DEDUP_REMOVED lines=14> */
[----:B------:R-:W3:Y:S04]  /*0620*/  LDG.E R14, desc[UR20][R8.64+-0x200] ;  /* 0xfffe0014080e7981 */ /* 0x000ee8000c1e1900 */
[----:B0-----:R-:W3:Y:S02]  /*0630*/  LDG.E R17, desc[UR20][R10.64+-0x200] ;  /* 0xfffe00140a117981 */ /* 0x001ee4000c1e1900 */
        /* <DEDUP_REMOVED lines=16> */
[----:B------:R-:W-:Y:S02]  /*0740*/  UIADD3 UR10, UP0, UPT, UR10, 0x1000, URZ ;  /* 0x000010000a0a7890 */ /* 0x000fe4000ff1e0ff */
[----:B------:R-:W-:-:S02]  /*0750*/  UIADD3 UR8, UPT, UPT, UR8, 0x8, URZ ;  /* 0x0000000808087890 */ /* 0x000fc4000fffe0ff */
[----:B------:R-:W-:Y:S02]  /*0760*/  UIADD3.X UR11, UPT, UPT, URZ, UR11, URZ, UP0, !UPT ;  /* 0x0000000bff0b7290 */ /* 0x000fe400087fe4ff */
[----:B------:R-:W-:Y:S01]  /*0770*/  UISETP.NE.AND UP0, UPT, UR8, URZ, UPT ;  /* 0x000000ff0800728c */ /* 0x000fe2000bf05270 */
[----:B------:R-:W-:Y:S01]  /*0780*/  IADD3 R0, PT, PT, R0, 0x400, RZ ;  /* 0x0000040000007810 */ /* 0x000fe20007ffe0ff */
[----:B--2---:R-:W-:-:S05]  /*0790*/  FFMA R17, R14, UR19, R17 ;  /* 0x000000130e117c23 */ /* 0x004fca0008000011 */
[----:B------:R3:W-:Y:S02]  /*07a0*/  STG.E desc[UR20][R12.64+0x600], R17 ;  /* 0x000600110c007986 */ /* 0x0007e4000c101914 */
[----:B------:R-:W-:Y:S05]  /*07b0*/  BRA.U UP0, `(.L_x_24) ;  /* 0xfffffffd002c7547 */ /* 0x000fea000b83ffff */
[----:B------:R-:W0:Y:S02]  /*07c0*/  LDC R10, c[0x0][0x384] ;  /* 0x0000e100ff0a7b82 */ /* 0x000e240000000800 */
[----:B0-----:R-:W-:-:S07]  /*07d0*/  LOP3.LUT R10, R10, 0x7ffffff8, RZ, 0xc0, !PT ;  /* 0x7ffffff80a0a7812 */ /* 0x001fce00078ec0ff */
.L_x_23:
[----:B------:R-:W0:Y:S02]  /*07e0*/  LDC R0, c[0x0][0x384] ;  /* 0x0000e100ff007b82 */ /* 0x000e240000000800 */
[----:B0-----:R-:W-:-:S13]  /*07f0*/  LOP3.LUT P0, R3, R0, 0x7, RZ, 0xc0, !PT ;  /* 0x0000000700037812 */ /* 0x001fda000780c0ff */
[----:B------:R-:W-:Y:S05]  /*0800*/  @!P0 EXIT ;  /* 0x000000000000894d */ /* 0x000fea0003800000 */
[----:B------:R-:W0:Y:S01]  /*0810*/  LDCU.64 UR4, c[0x0][0x3a8] ;  /* 0x00007500ff0477ac */ /* 0x000e220008000a00 */
[C---:B------:R-:W-:Y:S01]  /*0820*/  SHF.L.U32 R2, R0.reuse, 0x7, RZ ;  /* 0x0000000700027819 */ /* 0x040fe200000006ff */
[----:B------:R-:W1:Y:S01]  /*0830*/  S2R R11, SR_TID.X ;  /* 0x00000000000b7919 */ /* 0x000e620000002100 */
[----:B------:R-:W-:Y:S01]  /*0840*/  ISETP.GE.U32.AND P0, PT, R3, 0x4, PT ;  /* 0x000000040300780c */ /* 0x000fe20003f06070 */
[----:B------:R-:W2:Y:S01]  /*0850*/  LDCU.64 UR6, c[0x0][0x398] ;  /* 0x00007300ff0677ac */ /* 0x000ea20008000a00 */
[----:B------:R-:W-:Y:S01]  /*0860*/  LOP3.LUT R16, R0, 0x3, RZ, 0xc0, !PT ;  /* 0x0000000300107812 */ /* 0x000fe200078ec0ff */
[----:B------:R-:W-:-:S03]  /*0870*/  IMAD R2, R2, UR18, RZ ;  /* 0x0000001202027c24 */ /* 0x000fc6000f8e02ff */
[----:B------:R-:W-:Y:S01]  /*0880*/  ISETP.NE.AND P1, PT, R16, RZ, PT ;  /* 0x000000ff1000720c */ /* 0x000fe20003f25270 */
[----:B------:R-:W-:-:S03]  /*0890*/  IMAD.WIDE R4, R2, 0x4, RZ ;  /* 0x0000000402047825 */ /* 0x000fc600078e02ff */
[C---:B0-----:R-:W-:Y:S02]  /*08a0*/  IADD3 R2, P2, PT, R4.reuse, UR4, RZ ;  /* 0x0000000404027c10 */ /* 0x041fe4000ff5e0ff */
[----:B--2---:R-:W-:Y:S02]  /*08b0*/  IADD3 R4, P3, PT, R4, UR6, RZ ;  /* 0x0000000604047c10 */ /* 0x004fe4000ff7e0ff */
[C---:B------:R-:W-:Y:S02]  /*08c0*/  IADD3.X R3, PT, PT, R5.reuse, UR5, RZ, P2, !PT ;  /* 0x0000000505037c10 */ /* 0x040fe400097fe4ff */
[----:B------:R-:W-:Y:S01]  /*08d0*/  IADD3.X R5, PT, PT, R5, UR7, RZ, P3, !PT ;  /* 0x0000000705057c10 */ /* 0x000fe20009ffe4ff */
[----:B------:R-:W-:Y:S08]  /*08e0*/  @!P0 BRA `(.L_x_25) ;  /* 0x00000000005c8947 */ /* 0x000ff00003800000 */
[----:B-1-3--:R-:W-:Y:S01]  /*08f0*/  IMAD R13, R10, 0x80, R11 ;  /* 0x000000800a0d7824 */ /* 0x00afe200078e020b */
[----:B------:R-:W0:Y:S03]  /*0900*/  LDCU UR4, c[0x0][0x388] ;  /* 0x00007100ff0477ac */ /* 0x000e260008000800 */
[----:B------:R-:W-:-:S04]  /*0910*/  IMAD.WIDE R8, R13, 0x4, R4 ;  /* 0x000000040d087825 */ /* 0x000fc800078e0204 */
[----:B------:R-:W-:Y:S01]  /*0920*/  IMAD.WIDE R6, R13, 0x4, R2 ;  /* 0x000000040d067825 */ /* 0x000fe200078e0202 */
[----:B------:R-:W0:Y:S04]  /*0930*/  LDG.E R14, desc[UR20][R8.64] ;  /* 0x00000014080e7981 */ /* 0x000e28000c1e1900 */
[----:B------:R-:W0:Y:S01]  /*0940*/  LDG.E R15, desc[UR20][R6.64] ;  /* 0x00000014060f7981 */ /* 0x000e22000c1e1900 */
[----:B------:R-:W-:-:S05]  /*0950*/  MOV R12, 0x4 ;  /* 0x00000004000c7802 */ /* 0x000fca0000000f00 */
[----:B------:R-:W-:-:S04]  /*0960*/  IMAD.WIDE R12, R13, R12, UR16 ;  /* 0x000000100d0c7e25 */ /* 0x000fc8000f8e020c */
        /* <DEDUP_REMOVED lines=15> */
.L_x_25:
[----:B------:R-:W-:Y:S05]  /*0a60*/  @!P1 EXIT ;  /* 0x000000000000994d */ /* 0x000fea0003800000 */
[----:B------:R-:W-:Y:S02]  /*0a70*/  ISETP.NE.AND P0, PT, R16, 0x1, PT ;  /* 0x000000011000780c */ /* 0x000fe40003f05270 */
[----:B------:R-:W-:-:S04]  /*0a80*/  LOP3.LUT R0, R0, 0x1, RZ, 0xc0, !PT ;  /* 0x0000000100007812 */ /* 0x000fc800078ec0ff */
[----:B------:R-:W-:-:S07]  /*0a90*/  ISETP.NE.U32.AND P1, PT, R0, 0x1, PT ;  /* 0x000000010000780c */ /* 0x000fce0003f25070 */
[----:B------:R-:W-:Y:S06]  /*0aa0*/  @!P0 BRA `(.L_x_26) ;  /* 0x00000000003c8947 */ /* 0x000fec0003800000 */
[----:B01-3--:R-:W-:Y:S01]  /*0ab0*/  IMAD R13, R10, 0x80, R11 ;  /* 0x000000800a0d7824 */ /* 0x00bfe200078e020b */
[----:B------:R-:W0:Y:S03]  /*0ac0*/  LDCU UR4, c[0x0][0x388] ;  /* 0x00007100ff0477ac */ /* 0x000e260008000800 */
[----:B------:R-:W-:-:S04]  /*0ad0*/  IMAD.WIDE R6, R13, 0x4, R4 ;  /* 0x000000040d067825 */ /* 0x000fc800078e0204 */
[----:B------:R-:W-:Y:S01]  /*0ae0*/  IMAD.WIDE R8, R13, 0x4, R2 ;  /* 0x000000040d087825 */ /* 0x000fe200078e0202 */
[----:B------:R-:W0:Y:S04]  /*0af0*/  LDG.E R0, desc[UR20][R6.64] ;  /* 0x0000001406007981 */ /* 0x000e28000c1e1900 */
[----:B------:R-:W0:Y:S01]  /*0b00*/  LDG.E R15, desc[UR20][R8.64] ;  /* 0x00000014080f7981 */ /* 0x000e22000c1e1900 */
[----:B------:R-:W-:-:S05]  /*0b10*/  HFMA2 R12, -RZ, RZ, 0, 2.384185791015625e-07 ;  /* 0x00000004ff0c7431 */ /* 0x000fca00000001ff */
[----:B------:R-:W-:-:S04]  /*0b20*/  IMAD.WIDE R12, R13, R12, UR16 ;  /* 0x000000100d0c7e25 */ /* 0x000fc8000f8e020c */
[----:B0-----:R-:W-:-:S05]  /*0b30*/  FFMA R15, R0, UR4, R15 ;  /* 0x00000004000f7c23 */ /* 0x001fca000800000f */
[----:B------:R2:W-:Y:S04]  /*0b40*/  STG.E desc[UR20][R12.64], R15 ;  /* 0x0000000f0c007986 */ /* 0x0005e8000c101914 */
[----:B------:R-:W3:Y:S04]  /*0b50*/  LDG.E R0, desc[UR20][R6.64+0x200] ;  /* 0x0002001406007981 */ /* 0x000ee8000c1e1900 */
[----:B------:R-:W3:Y:S01]  /*0b60*/  LDG.E R17, desc[UR20][R8.64+0x200] ;  /* 0x0002001408117981 */ /* 0x000ee2000c1e1900 */
[----:B------:R-:W-:Y:S01]  /*0b70*/  IADD3 R10, PT, PT, R10, 0x2, RZ ;  /* 0x000000020a0a7810 */ /* 0x000fe20007ffe0ff */
[----:B---3--:R-:W-:-:S05]  /*0b80*/  FFMA R17, R0, UR4, R17 ;  /* 0x0000000400117c23 */ /* 0x008fca0008000011 */
[----:B------:R2:W-:Y:S02]  /*0b90*/  STG.E desc[UR20][R12.64+0x200], R17 ;  /* 0x000200110c007986 */ /* 0x0005e4000c101914 */
.L_x_26:
[----:B------:R-:W-:Y:S05]  /*0ba0*/  @P1 EXIT ;  /* 0x000000000000194d */ /* 0x000fea0003800000 */
[----:B-1----:R-:W-:Y:S01]  /*0bb0*/  IMAD R7, R10, 0x80, R11 ;  /* 0x000000800a077824 */ /* 0x002fe200078e020b */
[----:B------:R-:W1:Y:S03]  /*0bc0*/  LDCU UR4, c[0x0][0x388] ;  /* 0x00007100ff0477ac */ /* 0x000e660008000800 */
[----:B------:R-:W-:-:S04]  /*0bd0*/  IMAD.WIDE R4, R7, 0x4, R4 ;  /* 0x0000000407047825 */ /* 0x000fc800078e0204 */
[----:B------:R-:W-:Y:S02]  /*0be0*/  IMAD.WIDE R2, R7, 0x4, R2 ;  /* 0x0000000407027825 */ /* 0x000fe400078e0202 */
[----:B------:R-:W1:Y:S04]  /*0bf0*/  LDG.E R4, desc[UR20][R4.64] ;  /* 0x0000001404047981 */ /* 0x000e68000c1e1900 */
[----:B------:R-:W1:Y:S01]  /*0c00*/  LDG.E R3, desc[UR20][R2.64] ;  /* 0x0000001402037981 */ /* 0x000e62000c1e1900 */
[----:B------:R-:W-:-:S05]  /*0c10*/  MOV R6, 0x4 ;  /* 0x0000000400067802 */ /* 0x000fca0000000f00 */
[----:B------:R-:W-:-:S04]  /*0c20*/  IMAD.WIDE R6, R7, R6, UR16 ;  /* 0x0000001007067e25 */ /* 0x000fc8000f8e0206 */
[----:B-1----:R-:W-:-:S05]  /*0c30*/  FFMA R9, R4, UR4, R3 ;  /* 0x0000000404097c23 */ /* 0x002fca0008000003 */
[----:B------:R-:W-:Y:S01]  /*0c40*/  STG.E desc[UR20][R6.64], R9 ;  /* 0x0000000906007986 */ /* 0x000fe2000c101914 */
[----:B------:R-:W-:Y:S05]  /*0c50*/  EXIT ;  /* 0x000000000000794d */ /* 0x000fea0003800000 */
.L_x_22:
[----:B------:R-:W0:Y:S02]  /*0c60*/  LDC R6, c[0x0][0x384] ;  /* 0x0000e100ff067b82 */ /* 0x000e240000000800 */
[----:B0-----:R-:W-:-:S13]  /*0c70*/  ISETP.GE.AND P0, PT, R6, 0x1, PT ;  /* 0x000000010600780c */ /* 0x001fda0003f06270 */
[----:B------:R-:W-:Y:S05]  /*0c80*/  @!P0 EXIT ;  /* 0x000000000000894d */ /* 0x000fea0003800000 */
[----:B------:R-:W0:Y:S01]  /*0c90*/  LDCU.64 UR4, c[0x0][0x398] ;  /* 0x00007300ff0477ac */ /* 0x000e220008000a00 */
[C---:B------:R-:W-:Y:S01]  /*0ca0*/  SHF.L.U32 R2, R6.reuse, 0x7, RZ ;  /* 0x0000000706027819 */ /* 0x040fe200000006ff */
[----:B------:R-:W1:Y:S01]  /*0cb0*/  S2R R0, SR_TID.X ;  /* 0x0000000000007919 */ /* 0x000e620000002100 */
[----:B------:R-:W-:Y:S01]  /*0cc0*/  HFMA2 R7, -RZ, RZ, 0, 0 ;  /* 0x00000000ff077431 */ /* 0x000fe200000001ff */
[----:B------:R-:W2:Y:S01]  /*0cd0*/  LDCU.64 UR6, c[0x0][0x3a8] ;  /* 0x00007500ff0677ac */ /* 0x000ea20008000a00 */
[----:B------:R-:W-:Y:S01]  /*0ce0*/  LOP3.LUT R20, R6, 0x7, RZ, 0xc0, !PT ;  /* 0x0000000706147812 */ /* 0x000fe200078ec0ff */
[----:B------:R-:W-:-:S04]  /*0cf0*/  IMAD R2, R2, UR18, RZ ;  /* 0x0000001202027c24 */ /* 0x000fc8000f8e02ff */
[----:B------:R-:W-:-:S03]  /*0d00*/  IMAD.WIDE R4, R2, 0x4, RZ ;  /* 0x0000000402047825 */ /* 0x000fc600078e02ff */
[----:B0-----:R-:W-:-:S04]  /*0d10*/  IADD3 R2, P0, PT, R4, UR4, RZ ;  /* 0x0000000404027c10 */ /* 0x001fc8000ff1e0ff */
[----:B------:R-:W-:Y:S02]  /*0d20*/  IADD3.X R3, PT, PT, R5, UR5, RZ, P0, !PT ;  /* 0x0000000505037c10 */ /* 0x000fe400087fe4ff */
[----:B------:R-:W-:Y:S02]  /*0d30*/  ISETP.GE.U32.AND P0, PT, R6, 0x8, PT ;  /* 0x000000080600780c */ /* 0x000fe40003f06070 */
[----:B--2---:R-:W-:-:S04]  /*0d40*/  IADD3 R4, P1, PT, R4, UR6, RZ ;  /* 0x0000000604047c10 */ /* 0x004fc8000ff3e0ff */
[----:B------:R-:W-:-:S07]  /*0d50*/  IADD3.X R5, PT, PT, R5, UR7, RZ, P1, !PT ;  /* 0x0000000705057c10 */ /* 0x000fce0008ffe4ff */
[----:B-1----:R-:W-:Y:S05]  /*0d60*/  @!P0 BRA `(.L_x_27) ;  /* 0x0000000400208947 */ /* 0x002fea0003800000 */
[----:B------:R-:W-:Y:S01]  /*0d70*/  LOP3.LUT R7, R6, 0x7ffffff8, RZ, 0xc0, !PT ;  /* 0x7ffffff806077812 */ /* 0x000fe200078ec0ff */
[----:B------:R-:W-:Y:S01]  /*0d80*/  IMAD.MOV.U32 R6, RZ, RZ, RZ ;  /* 0x000000ffff067224 */ /* 0x000fe200078e00ff */
[----:B------:R-:W0:Y:S06]  /*0d90*/  LDCU UR4, c[0x0][0x388] ;  /* 0x00007100ff0477ac */ /* 0x000e2c0008000800 */
.L_x_30:
[----:B-1----:R-:W-:-:S04]  /*0da0*/  LEA R13, R6, R0, 0x7 ;  /* 0x00000000060d7211 */ /* 0x002fc800078e38ff */
[----:B------:R-:W-:-:S13]  /*0db0*/  ISETP.GE.AND P0, PT, R13, UR12, PT ;  /* 0x0000000c0d007c0c */ /* 0x000fda000bf06270 */
[C---:B------:R-:W-:Y:S01]  /*0dc0*/  @!P0 IMAD.WIDE.U32 R14, R13.reuse, 0x4, R2 ;  /* 0x000000040d0e8825 */ /* 0x040fe200078e0002 */
[----:B------:R-:W1:Y:S03]  /*0dd0*/  @!P0 LDC R21, c[0x0][0x388] ;  /* 0x0000e200ff158b82 */ /* 0x000e660000000800 */
[C---:B------:R-:W-:Y:S02]  /*0de0*/  @!P0 IMAD.WIDE.U32 R18, R13.reuse, 0x4, R4 ;  /* 0x000000040d128825 */ /* 0x040fe400078e0004 */
[----:B------:R-:W1:Y:S04]  /*0df0*/  @!P0 LDG.E R14, desc[UR20][R14.64] ;  /* 0x000000140e0e8981 */ /* 0x000e68000c1e1900 */
[----:B------:R2:W1:Y:S01]  /*0e00*/  @!P0 LDG.E R19, desc[UR20][R18.64] ;  /* 0x0000001412138981 */ /* 0x000462000c1e1900 */
[----:B------:R-:W-:-:S02]  /*0e10*/  IADD3 R23, PT, PT, R13, 0x80, RZ ;  /* 0x000000800d177810 */ /* 0x000fc40007ffe0ff */
[----:B------:R-:W-:Y:S02]  /*0e20*/  MOV R16, 0x4 ;  /* 0x0000000400107802 */ /* 0x000fe40000000f00 */
[C---:B------:R-:W-:Y:S01]  /*0e30*/  ISETP.GE.AND P1, PT, R23.reuse, UR12, PT ;  /* 0x0000000c17007c0c */ /* 0x040fe2000bf26270 */
[----:B------:R-:W-:-:S04]  /*0e40*/  IMAD.WIDE R8, R23, 0x4, R2 ;  /* 0x0000000417087825 */ /* 0x000fc800078e0202 */
[----:B------:R-:W-:-:S04]  /*0e50*/  @!P0 IMAD.WIDE.U32 R16, R13, R16, UR16 ;  /* 0x000000100d108e25 */ /* 0x000fc8000f8e0010 */
[----:B------:R-:W-:-:S04]  /*0e60*/  IMAD.WIDE R10, R23, 0x4, R4 ;  /* 0x00000004170a7825 */ /* 0x000fc800078e0204 */
[----:B--2---:R-:W2:Y:S01]  /*0e70*/  @!P1 LDC R18, c[0x0][0x388] ;  /* 0x0000e200ff129b82 */ /* 0x004ea20000000800 */
[----:B-1----:R-:W-:-:S05]  /*0e80*/  @!P0 FFMA R21, R14, R21, R19 ;  /* 0x000000150e158223 */ /* 0x002fca0000000013 */
[----:B------:R1:W-:Y:S04]  /*0e90*/  @!P0 STG.E desc[UR20][R16.64], R21 ;  /* 0x0000001510008986 */ /* 0x0003e8000c101914 */
[----:B------:R-:W2:Y:S04]  /*0ea0*/  @!P1 LDG.E R12, desc[UR20][R8.64] ;  /* 0x00000014080c9981 */ /* 0x000ea8000c1e1900 */
[----:B------:R-:W2:Y:S01]  /*0eb0*/  @!P1 LDG.E R19, desc[UR20][R10.64] ;  /* 0x000000140a139981 */ /* 0x000ea2000c1e1900 */
[----:B------:R-:W-:-:S05]  /*0ec0*/  VIADD R14, R13, 0x100 ;  /* 0x000001000d0e7836 */ /* 0x000fca0000000000 */
[----:B------:R-:W-:Y:S01]  /*0ed0*/  ISETP.GE.AND P0, PT, R14, UR12, PT ;  /* 0x0000000c0e007c0c */ /* 0x000fe2000bf06270 */
[----:B------:R-:W-:-:S05]  /*0ee0*/  HFMA2 R14, -RZ, RZ, 0, 2.384185791015625e-07 ;  /* 0x00000004ff0e7431 */ /* 0x000fca00000001ff */
[----:B------:R-:W-:-:S04]  /*0ef0*/  IMAD.WIDE R14, R23, R14, UR16 ;  /* 0x00000010170e7e25 */ /* 0x000fc8000f8e020e */
[----:B--2---:R-:W-:-:S03]  /*0f00*/  @!P1 FFMA R19, R12, R18, R19 ;  /* 0x000000120c139223 */ /* 0x004fc60000000013 */
[----:B------:R-:W2:Y:S02]  /*0f10*/  @!P0 LDC R18, c[0x0][0x388] ;  /* 0x0000e200ff128b82 */ /* 0x000ea40000000800 */
[----:B------:R3:W-:Y:S04]  /*0f20*/  @!P1 STG.E desc[UR20][R14.64], R19 ;  /* 0x000000130e009986 */ /* 0x0007e8000c101914 */
[----:B------:R-:W2:Y:S04]  /*0f30*/  @!P0 LDG.E R12, desc[UR20][R8.64+0x200] ;  /* 0x00020014080c8981 */ /* 0x000ea8000c1e1900 */
[----:B-1----:R-:W2:Y:S01]  /*0f40*/  @!P0 LDG.E R17, desc[UR20][R10.64+0x200] ;  /* 0x000200140a118981 */ /* 0x002ea2000c1e1900 */
[----:B------:R-:W-:-:S04]  /*0f50*/  IADD3 R16, PT, PT, R13, 0x180, RZ ;  /* 0x000001800d107810 */ /* 0x000fc80007ffe0ff */
[----:B------:R-:W-:Y:S01]  /*0f60*/  ISETP.GE.AND P1, PT, R16, UR12, PT ;  /* 0x0000000c10007c0c */ /* 0x000fe2000bf26270 */
[----:B--2---:R-:W-:-:S12]  /*0f70*/  @!P0 FFMA R17, R12, R18, R17 ;  /* 0x000000120c118223 */ /* 0x004fd80000000011 */
[----:B------:R-:W1:Y:S01]  /*0f80*/  @!P1 LDC R18, c[0x0][0x388] ;  /* 0x0000e200ff129b82 */ /* 0x000e620000000800 */
[----:B------:R2:W-:Y:S04]  /*0f90*/  @!P0 STG.E desc[UR20][R14.64+0x200], R17 ;  /* 0x000200110e008986 */ /* 0x0005e8000c101914 */
[----:B------:R-:W1:Y:S04]  /*0fa0*/  @!P1 LDG.E R12, desc[UR20][R8.64+0x400] ;  /* 0x00040014080c9981 */ /* 0x000e68000c1e1900 */
[----:B------:R-:W1:Y:S01]  /*0fb0*/  @!P1 LDG.E R21, desc[UR20][R10.64+0x400] ;  /* 0x000400140a159981 */ /* 0x000e62000c1e1900 */
[----:B------:R-:W-:-:S04]  /*0fc0*/  IADD3 R16, PT, PT, R13, 0x200, RZ ;  /* 0x000002000d107810 */ /* 0x000fc80007ffe0ff */
[----:B------:R-:W-:Y:S01]  /*0fd0*/  ISETP.GE.AND P0, PT, R16, UR12, PT ;  /* 0x0000000c10007c0c */ /* 0x000fe2000bf06270 */
[----:B------:R-:W-:Y:S02]  /*0fe0*/  VIADD R16, R13, 0x280 ;  /* 0x000002800d107836 */ /* 0x000fe40000000000 */
[----:B-1----:R-:W-:-:S10]  /*0ff0*/  @!P1 FFMA R21, R12, R18, R21 ;  /* 0x000000120c159223 */ /* 0x002fd40000000015 */
[----:B------:R-:W1:Y:S01]  /*1000*/  @!P0 LDC R18, c[0x0][0x388] ;  /* 0x0000e200ff128b82 */ /* 0x000e620000000800 */
[----:B------:R4:W-:Y:S04]  /*1010*/  @!P1 STG.E desc[UR20][R14.64+0x400], R21 ;  /* 0x000400150e009986 */ /* 0x0009e8000c101914 */
[----:B------:R-:W1:Y:S04]  /*1020*/  @!P0 LDG.E R12, desc[UR20][R8.64+0x600] ;  /* 0x00060014080c8981 */ /* 0x000e68000c1e1900 */
[----:B---3--:R-:W1:Y:S01]  /*1030*/  @!P0 LDG.E R19, desc[UR20][R10.64+0x600] ;  /* 0x000600140a138981 */ /* 0x008e62000c1e1900 */
[----:B------:R-:W-:-:S02]  /*1040*/  ISETP.GE.AND P1, PT, R16, UR12, PT ;  /* 0x0000000c10007c0c */ /* 0x000fc4000bf26270 */
[----:B------:R-:W-:Y:S01]  /*1050*/  IADD3 R16, PT, PT, R13, 0x300, RZ ;  /* 0x000003000d107810 */ /* 0x000fe20007ffe0ff */
[----:B-1----:R-:W-:-:S10]  /*1060*/  @!P0 FFMA R19, R12, R18, R19 ;  /* 0x000000120c138223 */ /* 0x002fd40000000013 */
[----:B------:R-:W1:Y:S01]  /*1070*/  @!P1 LDC R18, c[0x0][0x388] ;  /* 0x0000e200ff129b82 */ /* 0x000e620000000800 */
[----:B------:R3:W-:Y:S04]  /*1080*/  @!P0 STG.E desc[UR20][R14.64+0x600], R19 ;  /* 0x000600130e008986 */ /* 0x0007e8000c101914 */
[----:B------:R-:W1:Y:S04]  /*1090*/  @!P1 LDG.E R12, desc[UR20][R8.64+0x800] ;  /* 0x00080014080c9981 */ /* 0x000e68000c1e1900 */
[----:B--2---:R-:W1:Y:S01]  /*10a0*/  @!P1 LDG.E R17, desc[UR20][R10.64+0x800] ;  /* 0x000800140a119981 */ /* 0x004e62000c1e1900 */
[----:B------:R-:W-:-:S13]  /*10b0*/  ISETP.GE.AND P0, PT, R16, UR12, PT ;  /* 0x0000000c10007c0c */ /* 0x000fda000bf06270 */
[----:B------:R-:W2:Y:S01]  /*10c0*/  @!P0 LDC R16, c[0x0][0x388] ;  /* 0x0000e200ff108b82 */ /* 0x000ea20000000800 */
[----:B-1----:R-:W-:-:S05]  /*10d0*/  @!P1 FFMA R17, R12, R18, R17 ;  /* 0x000000120c119223 */ /* 0x002fca0000000011 */
[----:B------:R3:W-:Y:S04]  /*10e0*/  @!P1 STG.E desc[UR20][R14.64+0x800], R17 ;  /* 0x000800110e009986 */ /* 0x0007e8000c101914 */
[----:B------:R-:W2:Y:S04]  /*10f0*/  @!P0 LDG.E R12, desc[UR20][R8.64+0xa00] ;  /* 0x000a0014080c8981 */ /* 0x000ea8000c1e1900 */
[----:B----4-:R-:W2:Y:S01]  /*1100*/  @!P0 LDG.E R21, desc[UR20][R10.64+0xa00] ;  /* 0x000a00140a158981 */ /* 0x010ea2000c1e1900 */
[----:B------:R-:W-:Y:S01]  /*1110*/  IADD3 R13, PT, PT, R13, 0x380, RZ ;  /* 0x000003800d0d7810 */ /* 0x000fe20007ffe0ff */
[----:B------:R-:W-:Y:S01]  /*1120*/  BSSY.RECONVERGENT B0, `(.L_x_28) ;  /* 0x000000b000007945 */ /* 0x000fe20003800200 */
[----:B------:R-:W-:-:S04]  /*1130*/  IADD3 R6, PT, PT, R6, 0x8, RZ ;  /* 0x0000000806067810 */ /* 0x000fc80007ffe0ff */
[----:B------:R-:W-:Y:S01]  /*1140*/  ISETP.NE.AND P1, PT, R6, R7, PT ;  /* 0x000000070600720c */ /* 0x000fe20003f25270 */
[----:B--2---:R-:W-:-:S05]  /*1150*/  @!P0 FFMA R21, R12, R16, R21 ;  /* 0x000000100c158223 */ /* 0x004fca0000000015 */
[----:B------:R3:W-:Y:S01]  /*1160*/  @!P0 STG.E desc[UR20][R14.64+0xa00], R21 ;  /* 0x000a00150e008986 */ /* 0x0007e2000c101914 */
[----:B------:R-:W-:-:S13]  /*1170*/  ISETP.GE.AND P0, PT, R13, UR12, PT ;  /* 0x0000000c0d007c0c */ /* 0x000fda000bf06270 */
[----:B---3--:R-:W-:Y:S05]  /*1180*/  @P0 BRA `(.L_x_29) ;  /* 0x0000000000100947 */ /* 0x008fea0003800000 */
[----:B------:R-:W0:Y:S04]  /*1190*/  LDG.E R8, desc[UR20][R8.64+0xc00] ;  /* 0x000c001408087981 */ /* 0x000e28000c1e1900 */
[----:B------:R-:W0:Y:S02]  /*11a0*/  LDG.E R11, desc[UR20][R10.64+0xc00] ;  /* 0x000c00140a0b7981 */ /* 0x000e24000c1e1900 */
[----:B0-----:R-:W-:-:S05]  /*11b0*/  FFMA R13, R8, UR4, R11 ;  /* 0x00000004080d7c23 */ /* 0x001fca000800000b */
[----:B------:R1:W-:Y:S02]  /*11c0*/  STG.E desc[UR20][R14.64+0xc00], R13 ;  /* 0x000c000d0e007986 */ /* 0x0003e4000c101914 */
.L_x_29:
[----:B0-----:R-:W-:Y:S05]  /*11d0*/  BSYNC.RECONVERGENT B0 ;  /* 0x0000000000007941 */ /* 0x001fea0003800200 */
.L_x_28:
[----:B------:R-:W-:Y:S05]  /*11e0*/  @P1 BRA `(.L_x_30) ;  /* 0xfffffff800ec1947 */ /* 0x000fea000383ffff */
.L_x_27:
[----:B------:R-:W-:-:S13]  /*11f0*/  ISETP.NE.AND P0, PT, R20, RZ, PT ;  /* 0x000000ff1400720c */ /* 0x000fda0003f05270 */
[----:B------:R-:W-:Y:S05]  /*1200*/  @!P0 EXIT ;  /* 0x000000000000894d */ /* 0x000fea0003800000 */
[----:B------:R-:W0:Y:S01]  /*1210*/  LDC R6, c[0x0][0x384] ;  /* 0x0000e100ff067b82 */ /* 0x000e220000000800 */
[----:B------:R-:W-:Y:S02]  /*1220*/  ISETP.GE.U32.AND P1, PT, R20, 0x4, PT ;  /* 0x000000041400780c */ /* 0x000fe40003f26070 */
[----:B0-----:R-:W-:-:S04]  /*1230*/  LOP3.LUT R22, R6, 0x3, RZ, 0xc0, !PT ;  /* 0x0000000306167812 */ /* 0x001fc800078ec0ff */
[----:B------:R-:W-:-:S07]  /*1240*/  ISETP.NE.AND P0, PT, R22, RZ, PT ;  /* 0x000000ff1600720c */ /* 0x000fce0003f05270 */
[----:B------:R-:W-:Y:S06]  /*1250*/  @!P1 BRA `(.L_x_31) ;  /* 0x0000000000b49947 */ /* 0x000fec0003800000 */
[----:B------:R-:W-:-:S05]  /*1260*/  IMAD R9, R7, 0x80, R0 ;  /* 0x0000008007097824 */ /* 0x000fca00078e0200 */
[----:B------:R-:W-:-:S13]  /*1270*/  ISETP.GE.AND P1, PT, R9, UR12, PT ;  /* 0x0000000c09007c0c */ /* 0x000fda000bf26270 */
[C---:B-1----:R-:W-:Y:S01]  /*1280*/  @!P1 IMAD.WIDE R12, R9.reuse, 0x4, R2 ;  /* 0x00000004090c9825 */ /* 0x042fe200078e0202 */
[----:B------:R-:W0:Y:S03]  /*1290*/  @!P1 LDC R23, c[0x0][0x388] ;  /* 0x0000e200ff179b82 */ /* 0x000e260000000800 */
[C---:B------:R-:W-:Y:S02]  /*12a0*/  @!P1 IMAD.WIDE R14, R9.reuse, 0x4, R4 ;  /* 0x00000004090e9825 */ /* 0x040fe400078e0204 */
[----:B------:R-:W0:Y:S04]  /*12b0*/  @!P1 LDG.E R12, desc[UR20][R12.64] ;  /* 0x000000140c0c9981 */ /* 0x000e28000c1e1900 */
[----:B------:R-:W0:Y:S01]  /*12c0*/  @!P1 LDG.E R15, desc[UR20][R14.64] ;  /* 0x000000140e0f9981 */ /* 0x000e22000c1e1900 */
[----:B------:R-:W-:-:S02]  /*12d0*/  IADD3 R21, PT, PT, R9, 0x80, RZ ;  /* 0x0000008009157810 */ /* 0x000fc40007ffe0ff */
[----:B------:R-:W-:Y:S02]  /*12e0*/  MOV R10, 0x4 ;  /* 0x00000004000a7802 */ /* 0x000fe40000000f00 */
[----:B------:R-:W-:-:S03]  /*12f0*/  ISETP.GE.AND P2, PT, R21, UR12, PT ;  /* 0x0000000c15007c0c */ /* 0x000fc6000bf46270 */
[----:B------:R-:W-:-:S10]  /*1300*/  @!P1 IMAD.WIDE R10, R9, R10, UR16 ;  /* 0x00000010090a9e25 */ /* 0x000fd4000f8e020a */
[C---:B------:R-:W-:Y:S01]  /*1310*/  @!P2 IMAD.WIDE R16, R21.reuse, 0x4, R2 ;  /* 0x000000041510a825 */ /* 0x040fe200078e0202 */
[----:B------:R-:W1:Y:S03]  /*1320*/  @!P2 LDC R25, c[0x0][0x388] ;  /* 0x0000e200ff19ab82 */ /* 0x000e660000000800 */
[----:B------:R-:W-:-:S04]  /*1330*/  @!P2 IMAD.WIDE R18, R21, 0x4, R4 ;  /* 0x000000041512a825 */ /* 0x000fc800078e0204 */
[----:B0-----:R-:W-:-:S05]  /*1340*/  @!P1 FFMA R23, R12, R23, R15 ;  /* 0x000000170c179223 */ /* 0x001fca000000000f */
[----:B------:R0:W-:Y:S04]  /*1350*/  @!P1 STG.E desc[UR20][R10.64], R23 ;  /* 0x000000170a009986 */ /* 0x0001e8000c101914 */
[----:B------:R-:W1:Y:S04]  /*1360*/  @!P2 LDG.E R16, desc[UR20][R16.64] ;  /* 0x000000141010a981 */ /* 0x000e68000c1e1900 */
[----:B------:R-:W1:Y:S01]  /*1370*/  @!P2 LDG.E R19, desc[UR20][R18.64] ;  /* 0x000000141213a981 */ /* 0x000e62000c1e1900 */
[----:B------:R-:W-:Y:S01]  /*1380*/  IADD3 R27, PT, PT, R9, 0x100, RZ ;  /* 0x00000100091b7810 */ /* 0x000fe20007ffe0ff */
[----:B------:R-:W-:-:S03]  /*1390*/  IMAD.MOV.U32 R12, RZ, RZ, 0x4 ;  /* 0x00000004ff0c7424 */ /* 0x000fc600078e00ff */
[----:B------:R-:W-:Y:S01]  /*13a0*/  ISETP.GE.AND P1, PT, R27, UR12, PT ;  /* 0x0000000c1b007c0c */ /* 0x000fe2000bf26270 */
[----:B------:R-:W-:-:S12]  /*13b0*/  @!P2 IMAD.WIDE R12, R21, R12, UR16 ;  /* 0x00000010150cae25 */ /* 0x000fd8000f8e020c */
[----:B------:R-:W-:-:S04]  /*13c0*/  @!P1 IMAD.WIDE R14, R27, 0x4, R2 ;  /* 0x000000041b0e9825 */ /* 0x000fc800078e0202 */
[----:B------:R-:W-:-:S04]  /*13d0*/  @!P1 IMAD.WIDE R20, R27, 0x4, R4 ;  /* 0x000000041b149825 */ /* 0x000fc800078e0204 */
[----:B-1----:R-:W-:Y:S02]  /*13e0*/  @!P2 FFMA R25, R16, R25, R19 ;  /* 0x000000191019a223 */ /* 0x002fe40000000013 */
[----:B------:R-:W1:Y:S03]  /*13f0*/  @!P1 LDC R19, c[0x0][0x388] ;  /* 0x0000e200ff139b82 */ /* 0x000e660000000800 */
[----:B------:R2:W-:Y:S04]  /*1400*/  @!P2 STG.E desc[UR20][R12.64], R25 ;  /* 0x000000190c00a986 */ /* 0x0005e8000c101914 */
[----:B------:R3:W1:Y:S04]  /*1410*/  @!P1 LDG.E R14, desc[UR20][R14.64] ;  /* 0x000000140e0e9981 */ /* 0x000668000c1e1900 */
[----:B------:R-:W1:Y:S01]  /*1420*/  @!P1 LDG.E R21, desc[UR20][R20.64] ;  /* 0x0000001414159981 */ /* 0x000e62000c1e1900 */
[----:B0-----:R-:W-:Y:S01]  /*1430*/  IADD3 R23, PT, PT, R9, 0x180, RZ ;  /* 0x0000018009177810 */ /* 0x001fe20007ffe0ff */
[----:B------:R-:W-:-:S03]  /*1440*/  HFMA2 R8, -RZ, RZ, 0, 2.384185791015625e-07 ;  /* 0x00000004ff087431 */ /* 0x000fc600000001ff */
[----:B------:R-:W-:Y:S02]  /*1450*/  ISETP.GE.AND P2, PT, R23, UR12, PT ;  /* 0x0000000c17007c0c */ /* 0x000fe4000bf46270 */
[----:B------:R-:W-:-:S11]  /*1460*/  @!P1 IMAD.WIDE R8, R27, R8, UR16 ;  /* 0x000000101b089e25 */ /* 0x000fd6000f8e0208 */
[C---:B------:R-:W-:Y:S01]  /*1470*/  @!P2 IMAD.WIDE R10, R23.reuse, 0x4, R2 ;  /* 0x00000004170aa825 */ /* 0x040fe200078e0202 */
[----:B---3--:R-:W0:Y:S03]  /*1480*/  @!P2 LDC R15, c[0x0][0x388] ;  /* 0x0000e200ff0fab82 */ /* 0x008e260000000800 */
[----:B------:R-:W-:-:S04]  /*1490*/  @!P2 IMAD.WIDE R16, R23, 0x4, R4 ;  /* 0x000000041710a825 */ /* 0x000fc800078e0204 */
[----:B-1----:R-:W-:-:S05]  /*14a0*/  @!P1 FFMA R19, R14, R19, R21 ;  /* 0x000000130e139223 */ /* 0x002fca0000000015 */
[----:B------:R3:W-:Y:S04]  /*14b0*/  @!P1 STG.E desc[UR20][R8.64], R19 ;  /* 0x0000001308009986 */ /* 0x0007e8000c101914 */
[----:B------:R-:W0:Y:S04]  /*14c0*/  @!P2 LDG.E R10, desc[UR20][R10.64] ;  /* 0x000000140a0aa981 */ /* 0x000e28000c1e1900 */
[----:B------:R-:W0:Y:S01]  /*14d0*/  @!P2 LDG.E R17, desc[UR20][R16.64] ;  /* 0x000000141011a981 */ /* 0x000e22000c1e1900 */
[----:B--2---:R-:W-:Y:S01]  /*14e0*/  MOV R12, 0x4 ;  /* 0x00000004000c7802 */ /* 0x004fe20000000f00 */
[----:B------:R-:W-:-:S04]  /*14f0*/  VIADD R7, R7, 0x4 ;  /* 0x0000000407077836 */ /* 0x000fc80000000000 */
[----:B------:R-:W-:-:S04]  /*1500*/  @!P2 IMAD.WIDE R12, R23, R12, UR16 ;  /* 0x00000010170cae25 */ /* 0x000fc8000f8e020c */
[----:B0-----:R-:W-:-:S05]  /*1510*/  @!P2 FFMA R15, R10, R15, R17 ;  /* 0x0000000f0a0fa223 */ /* 0x001fca0000000011 */
[----:B------:R3:W-:Y:S02]  /*1520*/  @!P2 STG.E desc[UR20][R12.64], R15 ;  /* 0x0000000f0c00a986 */ /* 0x0007e4000c101914 */
.L_x_31:
[----:B------:R-:W-:Y:S05]  /*1530*/  @!P0 EXIT ;  /* 0x000000000000894d */ /* 0x000fea0003800000 */
[----:B------:R-:W-:Y:S02]  /*1540*/  ISETP.NE.AND P0, PT, R22, 0x1, PT ;  /* 0x000000011600780c */ /* 0x000fe40003f05270 */
[----:B------:R-:W-:-:S04]  /*1550*/  LOP3.LUT R6, R6, 0x1, RZ, 0xc0, !PT ;  /* 0x0000000106067812 */ /* 0x000fc800078ec0ff */
[----:B------:R-:W-:-:S07]  /*1560*/  ISETP.NE.U32.AND P2, PT, R6, 0x1, PT ;  /* 0x000000010600780c */ /* 0x000fce0003f45070 */
[----:B------:R-:W-:Y:S06]  /*1570*/  @!P0 BRA `(.L_x_32) ;  /* 0x00000000005c8947 */ /* 0x000fec0003800000 */
[----:B-1-3--:R-:W-:-:S04]  /*1580*/  LEA R13, R7, R0, 0x7 ;  /* 0x00000000070d7211 */ /* 0x00afc800078e38ff */
[----:B------:R-:W-:-:S13]  /*1590*/  ISETP.GE.AND P0, PT, R13, UR12, PT ;  /* 0x0000000c0d007c0c */ /* 0x000fda000bf06270 */
[C---:B------:R-:W-:Y:S01]  /*15a0*/  @!P0 IMAD.WIDE R8, R13.reuse, 0x4, R2 ;  /* 0x000000040d088825 */ /* 0x040fe200078e0202 */
[----:B------:R-:W0:Y:S03]  /*15b0*/  @!P0 LDC R19, c[0x0][0x388] ;  /* 0x0000e200ff138b82 */ /* 0x000e260000000800 */
[C---:B------:R-:W-:Y:S02]  /*15c0*/  @!P0 IMAD.WIDE R10, R13.reuse, 0x4, R4 ;  /* 0x000000040d0a8825 */ /* 0x040fe400078e0204 */
[----:B------:R-:W0:Y:S04]  /*15d0*/  @!P0 LDG.E R8, desc[UR20][R8.64] ;  /* 0x0000001408088981 */ /* 0x000e28000c1e1900 */
[----:B------:R-:W0:Y:S01]  /*15e0*/  @!P0 LDG.E R11, desc[UR20][R10.64] ;  /* 0x000000140a0b8981 */ /* 0x000e22000c1e1900 */
[----:B------:R-:W-:Y:S01]  /*15f0*/  IADD3 R21, PT, PT, R13, 0x80, RZ ;  /* 0x000000800d157810 */ /* 0x000fe20007ffe0ff */
[----:B------:R-:W-:-:S03]  /*1600*/  HFMA2 R12, -RZ, RZ, 0, 2.384185791015625e-07 ;  /* 0x00000004ff0c7431 */ /* 0x000fc600000001ff */
[----:B------:R-:W-:Y:S02]  /*1610*/  ISETP.GE.AND P1, PT, R21, UR12, PT ;  /* 0x0000000c15007c0c */ /* 0x000fe4000bf26270 */
[----:B------:R-:W-:-:S11]  /*1620*/  @!P0 IMAD.WIDE R12, R13, R12, UR16 ;  /* 0x000000100d0c8e25 */ /* 0x000fd6000f8e020c */
[----:B------:R-:W-:-:S04]  /*1630*/  @!P1 IMAD.WIDE R14, R21, 0x4, R2 ;  /* 0x00000004150e9825 */ /* 0x000fc800078e0202 */
[----:B------:R-:W-:-:S04]  /*1640*/  @!P1 IMAD.WIDE R16, R21, 0x4, R4 ;  /* 0x0000000415109825 */ /* 0x000fc800078e0204 */
[----:B0-----:R-:W-:Y:S02]  /*1650*/  @!P0 FFMA R19, R8, R19, R11 ;  /* 0x0000001308138223 */ /* 0x001fe4000000000b */
[----:B------:R-:W0:Y:S03]  /*1660*/  @!P1 LDC R11, c[0x0][0x388] ;  /* 0x0000e200ff0b9b82 */ /* 0x000e260000000800 */
[----:B------:R2:W-:Y:S04]  /*1670*/  @!P0 STG.E desc[UR20][R12.64], R19 ;  /* 0x000000130c008986 */ /* 0x0005e8000c101914 */
[----:B------:R-:W0:Y:S04]  /*1680*/  @!P1 LDG.E R14, desc[UR20][R14.64] ;  /* 0x000000140e0e9981 */ /* 0x000e28000c1e1900 */
[----:B------:R-:W0:Y:S01]  /*1690*/  @!P1 LDG.E R17, desc[UR20][R16.64] ;  /* 0x0000001410119981 */ /* 0x000e22000c1e1900 */
[----:B------:R-:W-:Y:S01]  /*16a0*/  IMAD.MOV.U32 R8, RZ, RZ, 0x4 ;  /* 0x00000004ff087424 */ /* 0x000fe200078e00ff */
[----:B------:R-:W-:-:S03]  /*16b0*/  IADD3 R7, PT, PT, R7, 0x2, RZ ;  /* 0x0000000207077810 */ /* 0x000fc60007ffe0ff */
[----:B------:R-:W-:-:S04]  /*16c0*/  @!P1 IMAD.WIDE R8, R21, R8, UR16 ;  /* 0x0000001015089e25 */ /* 0x000fc8000f8e0208 */
[----:B0-----:R-:W-:-:S05]  /*16d0*/  @!P1 FFMA R11, R14, R11, R17 ;  /* 0x0000000b0e0b9223 */ /* 0x001fca0000000011 */
[----:B------:R2:W-:Y:S02]  /*16e0*/  @!P1 STG.E desc[UR20][R8.64], R11 ;  /* 0x0000000b08009986 */ /* 0x0005e4000c101914 */
.L_x_32:
[----:B------:R-:W-:Y:S05]  /*16f0*/  @P2 EXIT ;  /* 0x000000000000294d */ /* 0x000fea0003800000 */
[----:B------:R-:W-:-:S04]  /*1700*/  LEA R7, R7, R0, 0x7 ;  /* 0x0000000007077211 */ /* 0x000fc800078e38ff */
[----:B------:R-:W-:-:S13]  /*1710*/  ISETP.GE.AND P0, PT, R7, UR12, PT ;  /* 0x0000000c07007c0c */ /* 0x000fda000bf06270 */
[----:B------:R-:W-:Y:S05]  /*1720*/  @P0 EXIT ;  /* 0x000000000000094d */ /* 0x000fea0003800000 */
[C---:B------:R-:W-:Y:S01]  /*1730*/  IMAD.WIDE R2, R7.reuse, 0x4, R2 ;  /* 0x0000000407027825 */ /* 0x040fe200078e0202 */
[----:B------:R-:W2:Y:S03]  /*1740*/  LDCU UR4, c[0x0][0x388] ;  /* 0x00007100ff0477ac */ /* 0x000ea60008000800 */
[----:B------:R-:W-:Y:S02]  /*1750*/  IMAD.WIDE R4, R7, 0x4, R4 ;  /* 0x0000000407047825 */ /* 0x000fe400078e0204 */
[----:B------:R-:W2:Y:S04]  /*1760*/  LDG.E R2, desc[UR20][R2.64] ;  /* 0x0000001402027981 */ /* 0x000ea8000c1e1900 */
[----:B------:R-:W2:Y:S01]  /*1770*/  LDG.E R5, desc[UR20][R4.64] ;  /* 0x0000001404057981 */ /* 0x000ea2000c1e1900 */
[----:B------:R-:W-:-:S05]  /*1780*/  MOV R6, 0x4 ;  /* 0x0000000400067802 */ /* 0x000fca0000000f00 */
[----:B------:R-:W-:-:S04]  /*1790*/  IMAD.WIDE R6, R7, R6, UR16 ;  /* 0x0000001007067e25 */ /* 0x000fc8000f8e0206 */
[----:B--23--:R-:W-:-:S05]  /*17a0*/  FFMA R9, R2, UR4, R5 ;  /* 0x0000000402097c23 */ /* 0x00cfca0008000005 */
[----:B------:R-:W-:Y:S01]  /*17b0*/  STG.E desc[UR20][R6.64], R9 ;  /* 0x0000000906007986 */ /* 0x000fe2000c101914 */
[----:B------:R-:W-:Y:S05]  /*17c0*/  EXIT ;  /* 0x000000000000794d */ /* 0x000fea0003800000 */
.L_x_33:
        /* <DEDUP_REMOVED lines=11> */
.L_x_38:


//--------------------- .text._ZN3cub18CUB_300001_SM_10006detail8for_each13static_kernelINS2_12policy_hub_t12policy_500_tEmN6thrust24THRUST_300001_SM_1000_NS8cuda_cub20__uninitialized_fill7functorINS7_10device_ptrIfEEfEEEEvT0_T1_ --------------------------
	.section	.text._ZN3cub18CUB_300001_SM_10006detail8for_each13static_kernelINS2_12policy_hub_t12policy_500_tEmN6thrust24THRUST_300001_SM_1000_NS8cuda_cub20__uninitialized_fill7functorINS7_10device_ptrIfEEfEEEEvT0_T1_,"ax",@progbits
	.align	128
        .global         _ZN3cub18CUB_300001_SM_10006detail8for_each13static_kernelINS2_12policy_hub_t12policy_500_tEmN6thrust24THRUST_300001_SM_1000_NS8cuda_cub20__uninitialized_fill7functorINS7_10device_ptrIfEEfEEEEvT0_T1_
        .type           _ZN3cub18CUB_300001_SM_10006detail8for_each13static_kernelINS2_12policy_hub_t12policy_500_tEmN6thrust24THRUST_300001_SM_1000_NS8cuda_cub20__uninitialized_fill7functorINS7_10device_ptrIfEEfEEEEvT0_T1_,@function
        .size           _ZN3cub18CUB_300001_SM_10006detail8for_each13static_kernelINS2_12policy_hub_t12policy_500_tEmN6thrust24THRUST_300001_SM_1000_NS8cuda_cub20__uninitialized_fill7functorINS7_10device_ptrIfEEfEEEEvT0_T1_,(.L_x_39 - _ZN3cub18CUB_300001_SM_10006detail8for_each13static_kernelINS2_12policy_hub_t12policy_500_tEmN6thrust24THRUST_300001_SM_1000_NS8cuda_cub20__uninitialized_fill7functorINS7_10device_ptrIfEEfEEEEvT0_T1_)
        .other          _ZN3cub18CUB_300001_SM_10006detail8for_each13static_kernelINS2_12policy_hub_t12policy_500_tEmN6thrust24THRUST_300001_SM_1000_NS8cuda_cub20__uninitialized_fill7functorINS7_10device_ptrIfEEfEEEEvT0_T1_,@"STO_CUDA_ENTRY STV_DEFAULT"
_ZN3cub18CUB_300001_SM_10006detail8for_each13static_kernelINS2_12policy_hub_t12policy_500_tEmN6thrust24THRUST_300001_SM_1000_NS8cuda_cub20__uninitialized_fill7functorINS7_10device_ptrIfEEfEEEEvT0_T1_:
.text._ZN3cub18CUB_300001_SM_10006detail8for_each13static_kernelINS2_12policy_hub_t12policy_500_tEmN6thrust24THRUST_300001_SM_1000_NS8cuda_cub20__uninitialized_fill7functorINS7_10device_ptrIfEEfEEEEvT0_T1_:
[----:B------:R-:W-:Y:S08]  /*0000*/  LDC R1, c[0x0][0x37c] ;  /* 0x0000df00ff017b82 */ /* 0x000ff00000000800 */
[----:B------:R-:W0:Y:S01]  /*0010*/  S2UR UR4, SR_CTAID.X ;  /* 0x00000000000479c3 */ /* 0x000e220000002500 */
[----:B------:R-:W1:Y:S01]  /*0020*/  LDCU.64 UR6, c[0x0][0x380] ;  /* 0x00007000ff0677ac */ /* 0x000e620008000a00 */
[----:B------:R-:W2:Y:S01]  /*0030*/  LDCU.64 UR8, c[0x0][0x358] ;  /* 0x00006b00ff0877ac */ /* 0x000ea20008000a00 */
[----:B0-----:R-:W-:-:S04]  /*0040*/  UIMAD.WIDE.U32 UR4, UR4, 0x200, URZ ;  /* 0x00000200040478a5 */ /* 0x001fc8000f8e00ff */
[----:B-1----:R-:W-:-:S04]  /*0050*/  UIADD3 UR6, UP0, UPT, -UR4, UR6, URZ ;  /* 0x0000000604067290 */ /* 0x002fc8000ff1e1ff */
[----:B------:R-:W-:Y:S02]  /*0060*/  UIADD3.X UR7, UPT, UPT, ~UR5, UR7, URZ, UP0, !UPT ;  /* 0x0000000705077290 */ /* 0x000fe400087fe5ff */
[----:B------:R-:W-:-:S04]  /*0070*/  UISETP.GE.U32.AND UP0, UPT, UR6, 0x200, UPT ;  /* 0x000002000600788c */ /* 0x000fc8000bf06070 */
[----:B------:R-:W-:-:S09]  /*0080*/  UISETP.GE.U32.AND.EX UP0, UPT, UR7, URZ, UPT, UP0 ;  /* 0x000000ff0700728c */ /* 0x000fd2000bf06100 */
[----:B--2---:R-:W-:Y:S05]  /*0090*/  BRA.U !UP0, `(.L_x_34) ;  /* 0x0000000108287547 */ /* 0x004fea000b800000 */
[----:B------:R-:W0:Y:S01]  /*00a0*/  S2R R0, SR_TID.X ;  /* 0x0000000000007919 */ /* 0x000e220000002100 */
[----:B------:R-:W1:Y:S01]  /*00b0*/  LDCU.64 UR6, c[0x0][0x388] ;  /* 0x00007100ff0677ac */ /* 0x000e620008000a00 */
[----:B------:R-:W2:Y:S01]  /*00c0*/  LDC R5, c[0x0][0x390] ;  /* 0x0000e400ff057b82 */ /* 0x000ea20000000800 */
[----:B0-----:R-:W-:-:S05]  /*00d0*/  IADD3 R0, P0, PT, R0, UR4, RZ ;  /* 0x0000000400007c10 */ /* 0x001fca000ff1e0ff */
[----:B------:R-:W-:Y:S01]  /*00e0*/  IMAD.X R3, RZ, RZ, UR5, P0 ;  /* 0x00000005ff037e24 */ /* 0x000fe200080e06ff */
[----:B-1----:R-:W-:-:S04]  /*00f0*/  LEA R2, P0, R0, UR6, 0x2 ;  /* 0x0000000600027c11 */ /* 0x002fc8000f8010ff */
[----:B------:R-:W-:-:S05]  /*0100*/  LEA.HI.X R3, R0, UR7, R3, 0x2, P0 ;  /* 0x0000000700037c11 */ /* 0x000fca00080f1403 */
[----:B--2---:R-:W-:Y:S04]  /*0110*/  STG.E desc[UR8][R2.64], R5 ;  /* 0x0000000502007986 */ /* 0x004fe8000c101908 */
[----:B------:R-:W-:Y:S01]  /*0120*/  STG.E desc[UR8][R2.64+0x400], R5 ;  /* 0x0004000502007986 */ /* 0x000fe2000c101908 */
[----:B------:R-:W-:Y:S05]  /*0130*/  EXIT ;  /* 0x000000000000794d */ /* 0x000fea0003800000 */
.L_x_34:
[----:B------:R-:W0:Y:S01]  /*0140*/  S2R R0, SR_TID.X ;  /* 0x0000000000007919 */ /* 0x000e220000002100 */
[----:B------:R-:W-:Y:S01]  /*0150*/  IMAD.U32 R2, RZ, RZ, UR7 ;  /* 0x00000007ff027e24 */ /* 0x000fe2000f8e00ff */
[----:B------:R-:W1:Y:S01]  /*0160*/  LDCU.64 UR10, c[0x0][0x388] ;  /* 0x00007100ff0a77ac */ /* 0x000e620008000a00 */
[----:B------:R-:W-:Y:S01]  /*0170*/  IMAD.U32 R4, RZ, RZ, UR7 ;  /* 0x00000007ff047e24 */ /* 0x000fe2000f8e00ff */
[----:B0-----:R-:W-:-:S04]  /*0180*/  ISETP.LT.U32.AND P0, PT, R0, UR6, PT ;  /* 0x0000000600007c0c */ /* 0x001fc8000bf01070 */
[----:B------:R-:W-:Y:S01]  /*0190*/  ISETP.GT.U32.AND.EX P0, PT, R2, RZ, PT, P0 ;  /* 0x000000ff0200720c */ /* 0x000fe20003f04100 */
[C---:B------:R-:W-:Y:S01]  /*01a0*/  VIADD R2, R0.reuse, 0x100 ;  /* 0x0000010000027836 */ /* 0x040fe20000000000 */
[----:B------:R-:W-:-:S04]  /*01b0*/  IADD3 R0, P2, PT, R0, UR4, RZ ;  /* 0x0000000400007c10 */ /* 0x000fc8000ff5e0ff */
[----:B------:R-:W-:Y:S01]  /*01c0*/  ISETP.LT.U32.AND P1, PT, R2, UR6, PT ;  /* 0x0000000602007c0c */ /* 0x000fe2000bf21070 */
[----:B------:R-:W-:Y:S01]  /*01d0*/  IMAD.X R3, RZ, RZ, UR5, P2 ;  /* 0x00000005ff037e24 */ /* 0x000fe200090e06ff */
[----:B-1----:R-:W-:Y:S02]  /*01e0*/  LEA R2, P2, R0, UR10, 0x2 ;  /* 0x0000000a00027c11 */ /* 0x002fe4000f8410ff */
[----:B------:R-:W-:Y:S02]  /*01f0*/  ISETP.GT.U32.AND.EX P1, PT, R4, RZ, PT, P1 ;  /* 0x000000ff0400720c */ /* 0x000fe40003f24110 */
[----:B------:R-:W-:Y:S01]  /*0200*/  LEA.HI.X R3, R0, UR11, R3, 0x2, P2 ;  /* 0x0000000b00037c11 */ /* 0x000fe200090f1403 */
[----:B------:R-:W0:Y:S04]  /*0210*/  @P0 LDC R5, c[0x0][0x390] ;  /* 0x0000e400ff050b82 */ /* 0x000e280000000800 */
[----:B0-----:R0:W-:Y:S06]  /*0220*/  @P0 STG.E desc[UR8][R2.64], R5 ;  /* 0x0000000502000986 */ /* 0x0011ec000c101908 */
[----:B------:R-:W-:Y:S05]  /*0230*/  @!P1 EXIT ;  /* 0x000000000000994d */ /* 0x000fea0003800000 */
[----:B0-----:R-:W0:Y:S02]  /*0240*/  LDC R5, c[0x0][0x390] ;  /* 0x0000e400ff057b82 */ /* 0x001e240000000800 */
[----:B0-----:R-:W-:Y:S01]  /*0250*/  STG.E desc[UR8][R2.64+0x400], R5 ;  /* 0x0004000502007986 */ /* 0x001fe2000c101908 */
[----:B------:R-:W-:Y:S05]  /*0260*/  EXIT ;  /* 0x000000000000794d */ /* 0x000fea0003800000 */
.L_x_35:
        /* <DEDUP_REMOVED lines=9> */
.L_x_39:


//--------------------- .text._ZN3cub18CUB_300001_SM_10006detail11EmptyKernelIvEEvv --------------------------
	.section	.text._ZN3cub18CUB_300001_SM_10006detail11EmptyKernelIvEEvv,"ax",@progbits
	.align	128
        .global         _ZN3cub18CUB_300001_SM_10006detail11EmptyKernelIvEEvv
        .type           _ZN3cub18CUB_300001_SM_10006detail11EmptyKernelIvEEvv,@function
        .size           _ZN3cub18CUB_300001_SM_10006detail11EmptyKernelIvEEvv,(.L_x_40 - _ZN3cub18CUB_300001_SM_10006detail11EmptyKernelIvEEvv)
        .other          _ZN3cub18CUB_300001_SM_10006detail11EmptyKernelIvEEvv,@"STO_CUDA_ENTRY STV_DEFAULT"
_ZN3cub18CUB_300001_SM_10006detail11EmptyKernelIvEEvv:
.text._ZN3cub18CUB_300001_SM_10006detail11EmptyKernelIvEEvv:
[----:B------:R-:W-:Y:S01]  /*0000*/  LDC R1, c[0x0][0x37c] ;  /* 0x0000df00ff017b82 */ /* 0x000fe20000000800 */
[----:B------:R-:W-:Y:S05]  /*0010*/  EXIT ;  /* 0x000000000000794d */ /* 0x000fea0003800000 */
.L_x_36:
        /* <DEDUP_REMOVED lines=14> */
.L_x_40:


//--------------------- .nv.shared.reserved.0     --------------------------
	.section	.nv.shared.reserved.0,"aw",@nobits
	.weak		__nv_reservedSMEM_offset_0_alias
	.size		__nv_reservedSMEM_offset_0_alias, 0, 64
	.other		__nv_reservedSMEM_offset_0_alias,@"STO_CUDA_RESERVED_SHARED STV_DEFAULT"
__nv_reservedSMEM_offset_0_alias:
	.zero		0
	.zero		64


//--------------------- .nv.global                --------------------------
	.section	.nv.global,"aw",@nobits
.nv.global:
	.type		_ZN30_INTERNAL_da9cfcc1_4_k_cu_main6thrust24THRUST_300001_SM_1000_NS3seqE,@object
	.size		_ZN30_INTERNAL_da9cfcc1_4_k_cu_main6thrust24THRUST_300001_SM_1000_NS3seqE,(_ZN30_INTERNAL_da9cfcc1_4_k_cu_main4cuda3std3__48in_placeE - _ZN30_INTERNAL_da9cfcc1_4_k_cu_main6thrust24THRUST_300001_SM_1000_NS3seqE)
_ZN30_INTERNAL_da9cfcc1_4_k_cu_main6thrust24THRUST_300001_SM_1000_NS3seqE:
	.zero		1
	.type		_ZN30_INTERNAL_da9cfcc1_4_k_cu_main4cuda3std3__48in_placeE,@object
	.size		_ZN30_INTERNAL_da9cfcc1_4_k_cu_main4cuda3std3__48in_placeE,(_ZN30_INTERNAL_da9cfcc1_4_k_cu_main4cuda3std6ranges3__45__cpo4sizeE - _ZN30_INTERNAL_da9cfcc1_4_k_cu_main4cuda3std3__48in_placeE)
_ZN30_INTERNAL_da9cfcc1_4_k_cu_main4cuda3std3__48in_placeE:
	.zero		1
	.type		_ZN30_INTERNAL_da9cfcc1_4_k_cu_main4cuda3std6ranges3__45__cpo4sizeE,@object
	.size		_ZN30_INTERNAL_da9cfcc1_4_k_cu_main4cuda3std6ranges3__45__cpo4sizeE,(_ZN30_INTERNAL_da9cfcc1_4_k_cu_main6thrust24THRUST_300001_SM_1000_NS12placeholders2_3E - _ZN30_INTERNAL_da9cfcc1_4_k_cu_main4cuda3std6ranges3__45__cpo4sizeE)
_ZN30_INTERNAL_da9cfcc1_4_k_cu_main4cuda3std6ranges3__45__cpo4sizeE:
	.zero		1
	.type		_ZN30_INTERNAL_da9cfcc1_4_k_cu_main6thrust24THRUST_300001_SM_1000_NS12placeholders2_3E,@object
	.size		_ZN30_INTERNAL_da9cfcc1_4_k_cu_main6thrust24THRUST_300001_SM_1000_NS12placeholders2_3E,(_ZN30_INTERNAL_da9cfcc1_4_k_cu_main4cuda3std3__45__cpo6cbeginE - _ZN30_INTERNAL_da9cfcc1_4_k_cu_main6thrust24THRUST_300001_SM_1000_NS12placeholders2_3E)
_ZN30_INTERNAL_da9cfcc1_4_k_cu_main6thrust24THRUST_300001_SM_1000_NS12placeholders2_3E:
	.zero		1
	.type		_ZN30_INTERNAL_da9cfcc1_4_k_cu_main4cuda3std3__45__cpo6cbeginE,@object
	.size		_ZN30_INTERNAL_da9cfcc1_4_k_cu_main4cuda3std3__45__cpo6cbeginE,(_ZN30_INTERNAL_da9cfcc1_4_k_cu_main4cuda3std6ranges3__45__cpo6cbeginE - _ZN30_INTERNAL_da9cfcc1_4_k_cu_main4cuda3std3__45__cpo6cbeginE)
_ZN30_INTERNAL_da9cfcc1_4_k_cu_main4cuda3std3__45__cpo6cbeginE:
	.zero		1
	.type		_ZN30_INTERNAL_da9cfcc1_4_k_cu_main4cuda3std6ranges3__45__cpo6cbeginE,@object
	.size		_ZN30_INTERNAL_da9cfcc1_4_k_cu_main4cuda3std6ranges3__45__cpo6cbeginE,(_ZN30_INTERNAL_da9cfcc1_4_k_cu_main6thrust24THRUST_300001_SM_1000_NS12placeholders2_7E - _ZN30_INTERNAL_da9cfcc1_4_k_cu_main4cuda3std6ranges3__45__cpo6cbeginE)
_ZN30_INTERNAL_da9cfcc1_4_k_cu_main4cuda3std6ranges3__45__cpo6cbeginE:
	.zero		1
	.type		_ZN30_INTERNAL_da9cfcc1_4_k_cu_main6thrust24THRUST_300001_SM_1000_NS12placeholders2_7E,@object
	.size		_ZN30_INTERNAL_da9cfcc1_4_k_cu_main6thrust24THRUST_300001_SM_1000_NS12placeholders2_7E,(_ZN30_INTERNAL_da9cfcc1_4_k_cu_main4cuda3std3__45__cpo7crbeginE - _ZN30_INTERNAL_da9cfcc1_4_k_cu_main6thrust24THRUST_300001_SM_1000_NS12placeholders2_7E)
_ZN30_INTERNAL_da9cfcc1_4_k_cu_main6thrust24THRUST_300001_SM_1000_NS12placeholders2_7E:
	.zero		1
	.type		_ZN30_INTERNAL_da9cfcc1_4_k_cu_main4cuda3std3__45__cpo7crbeginE,@object
	.size		_ZN30_INTERNAL_da9cfcc1_4_k_cu_main4cuda3std3__45__cpo7crbeginE,(_ZN30_INTERNAL_da9cfcc1_4_k_cu_main4cuda3std6ranges3__45__cpo4nextE - _ZN30_INTERNAL_da9cfcc1_4_k_cu_main4cuda3std3__45__cpo7crbeginE)
_ZN30_INTERNAL_da9cfcc1_4_k_cu_main4cuda3std3__45__cpo7crbeginE:
	.zero		1
	.type		_ZN30_INTERNAL_da9cfcc1_4_k_cu_main4cuda3std6ranges3__45__cpo4nextE,@object
	.size		_ZN30_INTERNAL_da9cfcc1_4_k_cu_main4cuda3std6ranges3__45__cpo4nextE,(_ZN30_INTERNAL_da9cfcc1_4_k_cu_main4cuda3std6ranges3__45__cpo4swapE - _ZN30_INTERNAL_da9cfcc1_4_k_cu_main4cuda3std6ranges3__45__cpo4nextE)
_ZN30_INTERNAL_da9cfcc1_4_k_cu_main4cuda3std6ranges3__45__cpo4nextE:
	.zero		1
	.type		_ZN30_INTERNAL_da9cfcc1_4_k_cu_main4cuda3std6ranges3__45__cpo4swapE,@object
	.size		_ZN30_INTERNAL_da9cfcc1_4_k_cu_main4cuda3std6ranges3__45__cpo4swapE,(_ZN30_INTERNAL_da9cfcc1_4_k_cu_main6thrust24THRUST_300001_SM_1000_NS8cuda_cub10par_nosyncE - _ZN30_INTERNAL_da9cfcc1_4_k_cu_main4cuda3std6ranges3__45__cpo4swapE)
_ZN30_INTERNAL_da9cfcc1_4_k_cu_main4cuda3std6ranges3__45__cpo4swapE:
	.zero		1
	.type		_ZN30_INTERNAL_da9cfcc1_4_k_cu_main6thrust24THRUST_300001_SM_1000_NS8cuda_cub10par_nosyncE,@object
	.size		_ZN30_INTERNAL_da9cfcc1_4_k_cu_main6thrust24THRUST_300001_SM_1000_NS8cuda_cub10par_nosyncE,(_ZN30_INTERNAL_da9cfcc1_4_k_cu_main6thrust24THRUST_300001_SM_1000_NS12placeholders2_9E - _ZN30_INTERNAL_da9cfcc1_4_k_cu_main6thrust24THRUST_300001_SM_1000_NS8cuda_cub10par_nosyncE)
_ZN30_INTERNAL_da9cfcc1_4_k_cu_main6thrust24THRUST_300001_SM_1000_NS8cuda_cub10par_nosyncE:
	.zero		1
	.type		_ZN30_INTERNAL_da9cfcc1_4_k_cu_main6thrust24THRUST_300001_SM_1000_NS12placeholders2_9E,@object
	.size		_ZN30_INTERNAL_da9cfcc1_4_k_cu_main6thrust24THRUST_300001_SM_1000_NS12placeholders2_9E,(_ZN30_INTERNAL_da9cfcc1_4_k_cu_main4cuda3std3__432_GLOBAL__N__da9cfcc1_4_k_cu_main6ignoreE - _ZN30_INTERNAL_da9cfcc1_4_k_cu_main6thrust24THRUST_300001_SM_1000_NS12placeholders2_9E)
_ZN30_INTERNAL_da9cfcc1_4_k_cu_main6thrust24THRUST_300001_SM_1000_NS12placeholders2_9E:
	.zero		1
	.type		_ZN30_INTERNAL_da9cfcc1_4_k_cu_main4cuda3std3__432_GLOBAL__N__da9cfcc1_4_k_cu_main6ignoreE,@object
	.size		_ZN30_INTERNAL_da9cfcc1_4_k_cu_main4cuda3std3__432_GLOBAL__N__da9cfcc1_4_k_cu_main6ignoreE,(_ZN30_INTERNAL_da9cfcc1_4_k_cu_main4cuda3std6ranges3__45__cpo4dataE - _ZN30_INTERNAL_da9cfcc1_4_k_cu_main4cuda3std3__432_GLOBAL__N__da9cfcc1_4_k_cu_main6ignoreE)
_ZN30_INTERNAL_da9cfcc1_4_k_cu_main4cuda3std3__432_GLOBAL__N__da9cfcc1_4_k_cu_main6ignoreE:
	.zero		1
	.type		_ZN30_INTERNAL_da9cfcc1_4_k_cu_main4cuda3std6ranges3__45__cpo4dataE,@object
	.size		_ZN30_INTERNAL_da9cfcc1_4_k_cu_main4cuda3std6ranges3__45__cpo4dataE,(_ZN30_INTERNAL_da9cfcc1_4_k_cu_main6thrust24THRUST_300001_SM_1000_NS12placeholders2_1E - _ZN30_INTERNAL_da9cfcc1_4_k_cu_main4cuda3std6ranges3__45__cpo4dataE)
_ZN30_INTERNAL_da9cfcc1_4_k_cu_main4cuda3std6ranges3__45__cpo4dataE:
	.zero		1
	.type		_ZN30_INTERNAL_da9cfcc1_4_k_cu_main6thrust24THRUST_300001_SM_1000_NS12placeholders2_1E,@object
	.size		_ZN30_INTERNAL_da9cfcc1_4_k_cu_main6thrust24THRUST_300001_SM_1000_NS12placeholders2_1E,(_ZN30_INTERNAL_da9cfcc1_4_k_cu_main4cuda3std3__45__cpo5beginE - _ZN30_INTERNAL_da9cfcc1_4_k_cu_main6thrust24THRUST_300001_SM_1000_NS12placeholders2_1E)
_ZN30_INTERNAL_da9cfcc1_4_k_cu_main6thrust24THRUST_300001_SM_1000_NS12placeholders2_1E:
	.zero		1
	.type		_ZN30_INTERNAL_da9cfcc1_4_k_cu_main4cuda3std3__45__cpo5beginE,@object
	.size		_ZN30_INTERNAL_da9cfcc1_4_k_cu_main4cuda3std3__45__cpo5beginE,(_ZN30_INTERNAL_da9cfcc1_4_k_cu_main4cuda3std6ranges3__45__cpo5beginE - _ZN30_INTERNAL_da9cfcc1_4_k_cu_main4cuda3std3__45__cpo5beginE)
_ZN30_INTERNAL_da9cfcc1_4_k_cu_main4cuda3std3__45__cpo5beginE:
	.zero		1
	.type		_ZN30_INTERNAL_da9cfcc1_4_k_cu_main4cuda3std6ranges3__45__cpo5beginE,@object
	.size		_ZN30_INTERNAL_da9cfcc1_4_k_cu_main4cuda3std6ranges3__45__cpo5beginE,(_ZN30_INTERNAL_da9cfcc1_4_k_cu_main6thrust24THRUST_300001_SM_1000_NS12placeholders2_5E - _ZN30_INTERNAL_da9cfcc1_4_k_cu_main4cuda3std6ranges3__45__cpo5beginE)
_ZN30_INTERNAL_da9cfcc1_4_k_cu_main4cuda3std6ranges3__45__cpo5beginE:
	.zero		1
	.type		_ZN30_INTERNAL_da9cfcc1_4_k_cu_main6thrust24THRUST_300001_SM_1000_NS12placeholders2_5E,@object
	.size		_ZN30_INTERNAL_da9cfcc1_4_k_cu_main6thrust24THRUST_300001_SM_1000_NS12placeholders2_5E,(_ZN30_INTERNAL_da9cfcc1_4_k_cu_main4cuda3std3__45__cpo6rbeginE - _ZN30_INTERNAL_da9cfcc1_4_k_cu_main6thrust24THRUST_300001_SM_1000_NS12placeholders2_5E)
_ZN30_INTERNAL_da9cfcc1_4_k_cu_main6thrust24THRUST_300001_SM_1000_NS12placeholders2_5E:
	.zero		1
	.type		_ZN30_INTERNAL_da9cfcc1_4_k_cu_main4cuda3std3__45__cpo6rbeginE,@object
	.size		_ZN30_INTERNAL_da9cfcc1_4_k_cu_main4cuda3std3__45__cpo6rbeginE,(_ZN30_INTERNAL_da9cfcc1_4_k_cu_main4cuda3std6ranges3__45__cpo7advanceE - _ZN30_INTERNAL_da9cfcc1_4_k_cu_main4cuda3std3__45__cpo6rbeginE)
_ZN30_INTERNAL_da9cfcc1_4_k_cu_main4cuda3std3__45__cpo6rbeginE:
	.zero		1
	.type		_ZN30_INTERNAL_da9cfcc1_4_k_cu_main4cuda3std6ranges3__45__cpo7advanceE,@object
	.size		_ZN30_INTERNAL_da9cfcc1_4_k_cu_main4cuda3std6ranges3__45__cpo7advanceE,(_ZN30_INTERNAL_da9cfcc1_4_k_cu_main4cuda3std3__47nulloptE - _ZN30_INTERNAL_da9cfcc1_4_k_cu_main4cuda3std6ranges3__45__cpo7advanceE)
_ZN30_INTERNAL_da9cfcc1_4_k_cu_main4cuda3std6ranges3__45__cpo7advanceE:
	.zero		1
	.type		_ZN30_INTERNAL_da9cfcc1_4_k_cu_main4cuda3std3__47nulloptE,@object
	.size		_ZN30_INTERNAL_da9cfcc1_4_k_cu_main4cuda3std3__47nulloptE,(_ZN30_INTERNAL_da9cfcc1_4_k_cu_main4cuda3std6ranges3__45__cpo8distanceE - _ZN30_INTERNAL_da9cfcc1_4_k_cu_main4cuda3std3__47nulloptE)
_ZN30_INTERNAL_da9cfcc1_4_k_cu_main4cuda3std3__47nulloptE:
	.zero		1
	.type		_ZN30_INTERNAL_da9cfcc1_4_k_cu_main4cuda3std6ranges3__45__cpo8distanceE,@object
	.size		_ZN30_INTERNAL_da9cfcc1_4_k_cu_main4cuda3std6ranges3__45__cpo8distanceE,(_ZN30_INTERNAL_da9cfcc1_4_k_cu_main6thrust24THRUST_300001_SM_1000_NS12placeholders3_10E - _ZN30_INTERNAL_da9cfcc1_4_k_cu_main4cuda3std6ranges3__45__cpo8distanceE)
_ZN30_INTERNAL_da9cfcc1_4_k_cu_main4cuda3std6ranges3__45__cpo8distanceE:
	.zero		1
	.type		_ZN30_INTERNAL_da9cfcc1_4_k_cu_main6thrust24THRUST_300001_SM_1000_NS12placeholders3_10E,@object
	.size		_ZN30_INTERNAL_da9cfcc1_4_k_cu_main6thrust24THRUST_300001_SM_1000_NS12placeholders3_10E,(_ZN30_INTERNAL_da9cfcc1_4_k_cu_main4cuda3std3__419piecewise_constructE - _ZN30_INTERNAL_da9cfcc1_4_k_cu_main6thrust24THRUST_300001_SM_1000_NS12placeholders3_10E)
_ZN30_INTERNAL_da9cfcc1_4_k_cu_main6thrust24THRUST_300001_SM_1000_NS12placeholders3_10E:
	.zero		1
	.type		_ZN30_INTERNAL_da9cfcc1_4_k_cu_main4cuda3std3__419piecewise_constructE,@object
	.size		_ZN30_INTERNAL_da9cfcc1_4_k_cu_main4cuda3std3__419piecewise_constructE,(_ZN30_INTERNAL_da9cfcc1_4_k_cu_main4cuda3std6ranges3__45__cpo5cdataE - _ZN30_INTERNAL_da9cfcc1_4_k_cu_main4cuda3std3__419piecewise_constructE)
_ZN30_INTERNAL_da9cfcc1_4_k_cu_main4cuda3std3__419piecewise_constructE:
	.zero		1
	.type		_ZN30_INTERNAL_da9cfcc1_4_k_cu_main4cuda3std6ranges3__45__cpo5cdataE,@object
	.size		_ZN30_INTERNAL_da9cfcc1_4_k_cu_main4cuda3std6ranges3__45__cpo5cdataE,(_ZN30_INTERNAL_da9cfcc1_4_k_cu_main6thrust24THRUST_300001_SM_1000_NS12placeholders2_2E - _ZN30_INTERNAL_da9cfcc1_4_k_cu_main4cuda3std6ranges3__45__cpo5cdataE)
_ZN30_INTERNAL_da9cfcc1_4_k_cu_main4cuda3std6ranges3__45__cpo5cdataE:
	.zero		1
	.type		_ZN30_INTERNAL_da9cfcc1_4_k_cu_main6thrust24THRUST_300001_SM_1000_NS12placeholders2_2E,@object
	.size		_ZN30_INTERNAL_da9cfcc1_4_k_cu_main6thrust24THRUST_300001_SM_1000_NS12placeholders2_2E,(_ZN30_INTERNAL_da9cfcc1_4_k_cu_main4cuda3std3__45__cpo3endE - _ZN30_INTERNAL_da9cfcc1_4_k_cu_main6thrust24THRUST_300001_SM_1000_NS12placeholders2_2E)
_ZN30_INTERNAL_da9cfcc1_4_k_cu_main6thrust24THRUST_300001_SM_1000_NS12placeholders2_2E:
	.zero		1
	.type		_ZN30_INTERNAL_da9cfcc1_4_k_cu_main4cuda3std3__45__cpo3endE,@object
	.size		_ZN30_INTERNAL_da9cfcc1_4_k_cu_main4cuda3std3__45__cpo3endE,(_ZN30_INTERNAL_da9cfcc1_4_k_cu_main4cuda3std6ranges3__45__cpo3endE - _ZN30_INTERNAL_da9cfcc1_4_k_cu_main4cuda3std3__45__cpo3endE)
_ZN30_INTERNAL_da9cfcc1_4_k_cu_main4cuda3std3__45__cpo3endE:
	.zero		1
	.type		_ZN30_INTERNAL_da9cfcc1_4_k_cu_main4cuda3std6ranges3__45__cpo3endE,@object
	.size		_ZN30_INTERNAL_da9cfcc1_4_k_cu_main4cuda3std6ranges3__45__cpo3endE,(_ZN30_INTERNAL_da9cfcc1_4_k_cu_main6thrust24THRUST_300001_SM_1000_NS12placeholders2_6E - _ZN30_INTERNAL_da9cfcc1_4_k_cu_main4cuda3std6ranges3__45__cpo3endE)
_ZN30_INTERNAL_da9cfcc1_4_k_cu_main4cuda3std6ranges3__45__cpo3endE:
	.zero		1
	.type		_ZN30_INTERNAL_da9cfcc1_4_k_cu_main6thrust24THRUST_300001_SM_1000_NS12placeholders2_6E,@object
	.size		_ZN30_INTERNAL_da9cfcc1_4_k_cu_main6thrust24THRUST_300001_SM_1000_NS12placeholders2_6E,(_ZN30_INTERNAL_da9cfcc1_4_k_cu_main4cuda3std3__45__cpo4rendE - _ZN30_INTERNAL_da9cfcc1_4_k_cu_main6thrust24THRUST_300001_SM_1000_NS12placeholders2_6E)
_ZN30_INTERNAL_da9cfcc1_4_k_cu_main6thrust24THRUST_300001_SM_1000_NS12placeholders2_6E:
	.zero		1
	.type		_ZN30_INTERNAL_da9cfcc1_4_k_cu_main4cuda3std3__45__cpo4rendE,@object
	.size		_ZN30_INTERNAL_da9cfcc1_4_k_cu_main4cuda3std3__45__cpo4rendE,(_ZN30_INTERNAL_da9cfcc1_4_k_cu_main4cuda3std6ranges3__45__cpo9iter_swapE - _ZN30_INTERNAL_da9cfcc1_4_k_cu_main4cuda3std3__45__cpo4rendE)
_ZN30_INTERNAL_da9cfcc1_4_k_cu_main4cuda3std3__45__cpo4rendE:
	.zero		1
	.type		_ZN30_INTERNAL_da9cfcc1_4_k_cu_main4cuda3std6ranges3__45__cpo9iter_swapE,@object
	.size		_ZN30_INTERNAL_da9cfcc1_4_k_cu_main4cuda3std6ranges3__45__cpo9iter_swapE,(_ZN30_INTERNAL_da9cfcc1_4_k_cu_main4cuda3std3__48unexpectE - _ZN30_INTERNAL_da9cfcc1_4_k_cu_main4cuda3std6ranges3__45__cpo9iter_swapE)
_ZN30_INTERNAL_da9cfcc1_4_k_cu_main4cuda3std6ranges3__45__cpo9iter_swapE:
	.zero		1
	.type		_ZN30_INTERNAL_da9cfcc1_4_k_cu_main4cuda3std3__48unexpectE,@object
	.size		_ZN30_INTERNAL_da9cfcc1_4_k_cu_main4cuda3std3__48unexpectE,(_ZN30_INTERNAL_da9cfcc1_4_k_cu_main6thrust24THRUST_300001_SM_1000_NS8cuda_cub3parE - _ZN30_INTERNAL_da9cfcc1_4_k_cu_main4cuda3std3__48unexpectE)
_ZN30_INTERNAL_da9cfcc1_4_k_cu_main4cuda3std3__48unexpectE:
	.zero		1
	.type		_ZN30_INTERNAL_da9cfcc1_4_k_cu_main6thrust24THRUST_300001_SM_1000_NS8cuda_cub3parE,@object
	.size		_ZN30_INTERNAL_da9cfcc1_4_k_cu_main6thrust24THRUST_300001_SM_1000_NS8cuda_cub3parE,(_ZN30_INTERNAL_da9cfcc1_4_k_cu_main6thrust24THRUST_300001_SM_1000_NS12placeholders2_4E - _ZN30_INTERNAL_da9cfcc1_4_k_cu_main6thrust24THRUST_300001_SM_1000_NS8cuda_cub3parE)
_ZN30_INTERNAL_da9cfcc1_4_k_cu_main6thrust24THRUST_300001_SM_1000_NS8cuda_cub3parE:
	.zero		1
	.type		_ZN30_INTERNAL_da9cfcc1_4_k_cu_main6thrust24THRUST_300001_SM_1000_NS12placeholders2_4E,@object
	.size		_ZN30_INTERNAL_da9cfcc1_4_k_cu_main6thrust24THRUST_300001_SM_1000_NS12placeholders2_4E,(_ZN30_INTERNAL_da9cfcc1_4_k_cu_main4cuda3std3__45__cpo4cendE - _ZN30_INTERNAL_da9cfcc1_4_k_cu_main6thrust24THRUST_300001_SM_1000_NS12placeholders2_4E)
_ZN30_INTERNAL_da9cfcc1_4_k_cu_main6thrust24THRUST_300001_SM_1000_NS12placeholders2_4E:
	.zero		1
	.type		_ZN30_INTERNAL_da9cfcc1_4_k_cu_main4cuda3std3__45__cpo4cendE,@object
	.size		_ZN30_INTERNAL_da9cfcc1_4_k_cu_main4cuda3std3__45__cpo4cendE,(_ZN30_INTERNAL_da9cfcc1_4_k_cu_main4cuda3std6ranges3__45__cpo4cendE - _ZN30_INTERNAL_da9cfcc1_4_k_cu_main4cuda3std3__45__cpo4cendE)
_ZN30_INTERNAL_da9cfcc1_4_k_cu_main4cuda3std3__45__cpo4cendE:
	.zero		1
	.type		_ZN30_INTERNAL_da9cfcc1_4_k_cu_main4cuda3std6ranges3__45__cpo4cendE,@object
	.size		_ZN30_INTERNAL_da9cfcc1_4_k_cu_main4cuda3std6ranges3__45__cpo4cendE,(_ZN30_INTERNAL_da9cfcc1_4_k_cu_main4cuda3std3__420unreachable_sentinelE - _ZN30_INTERNAL_da9cfcc1_4_k_cu_main4cuda3std6ranges3__45__cpo4cendE)
_ZN30_INTERNAL_da9cfcc1_4_k_cu_main4cuda3std6ranges3__45__cpo4cendE:
	.zero		1
	.type		_ZN30_INTERNAL_da9cfcc1_4_k_cu_main4cuda3std3__420unreachable_sentinelE,@object
	.size		_ZN30_INTERNAL_da9cfcc1_4_k_cu_main4cuda3std3__420unreachable_sentinelE,(_ZN30_INTERNAL_da9cfcc1_4_k_cu_main4cuda3std6ranges3__45__cpo5ssizeE - _ZN30_INTERNAL_da9cfcc1_4_k_cu_main4cuda3std3__420unreachable_sentinelE)
_ZN30_INTERNAL_da9cfcc1_4_k_cu_main4cuda3std3__420unreachable_sentinelE:
	.zero		1
	.type		_ZN30_INTERNAL_da9cfcc1_4_k_cu_main4cuda3std6ranges3__45__cpo5ssizeE,@object
	.size		_ZN30_INTERNAL_da9cfcc1_4_k_cu_main4cuda3std6ranges3__45__cpo5ssizeE,(_ZN30_INTERNAL_da9cfcc1_4_k_cu_main6thrust24THRUST_300001_SM_1000_NS12placeholders2_8E - _ZN30_INTERNAL_da9cfcc1_4_k_cu_main4cuda3std6ranges3__45__cpo5ssizeE)
_ZN30_INTERNAL_da9cfcc1_4_k_cu_main4cuda3std6ranges3__45__cpo5ssizeE:
	.zero		1
	.type		_ZN30_INTERNAL_da9cfcc1_4_k_cu_main6thrust24THRUST_300001_SM_1000_NS12placeholders2_8E,@object
	.size		_ZN30_INTERNAL_da9cfcc1_4_k_cu_main6thrust24THRUST_300001_SM_1000_NS12placeholders2_8E,(_ZN30_INTERNAL_da9cfcc1_4_k_cu_main4cuda3std3__45__cpo5crendE - _ZN30_INTERNAL_da9cfcc1_4_k_cu_main6thrust24THRUST_300001_SM_1000_NS12placeholders2_8E)
_ZN30_INTERNAL_da9cfcc1_4_k_cu_main6thrust24THRUST_300001_SM_1000_NS12placeholders2_8E:
	.zero		1
	.type		_ZN30_INTERNAL_da9cfcc1_4_k_cu_main4cuda3std3__45__cpo5crendE,@object
	.size		_ZN30_INTERNAL_da9cfcc1_4_k_cu_main4cuda3std3__45__cpo5crendE,(_ZN30_INTERNAL_da9cfcc1_4_k_cu_main4cuda3std6ranges3__45__cpo4prevE - _ZN30_INTERNAL_da9cfcc1_4_k_cu_main4cuda3std3__45__cpo5crendE)
_ZN30_INTERNAL_da9cfcc1_4_k_cu_main4cuda3std3__45__cpo5crendE:
	.zero		1
	.type		_ZN30_INTERNAL_da9cfcc1_4_k_cu_main4cuda3std6ranges3__45__cpo4prevE,@object
	.size		_ZN30_INTERNAL_da9cfcc1_4_k_cu_main4cuda3std6ranges3__45__cpo4prevE,(_ZN30_INTERNAL_da9cfcc1_4_k_cu_main4cuda3std6ranges3__45__cpo9iter_moveE - _ZN30_INTERNAL_da9cfcc1_4_k_cu_main4cuda3std6ranges3__45__cpo4prevE)
_ZN30_INTERNAL_da9cfcc1_4_k_cu_main4cuda3std6ranges3__45__cpo4prevE:
	.zero		1
	.type		_ZN30_INTERNAL_da9cfcc1_4_k_cu_main4cuda3std6ranges3__45__cpo9iter_moveE,@object
	.size		_ZN30_INTERNAL_da9cfcc1_4_k_cu_main4cuda3std6ranges3__45__cpo9iter_moveE,(_ZN30_INTERNAL_da9cfcc1_4_k_cu_main6thrust24THRUST_300001_SM_1000_NS6system6detail10sequential3seqE - _ZN30_INTERNAL_da9cfcc1_4_k_cu_main4cuda3std6ranges3__45__cpo9iter_moveE)
_ZN30_INTERNAL_da9cfcc1_4_k_cu_main4cuda3std6ranges3__45__cpo9iter_moveE:
	.zero		1
	.type		_ZN30_INTERNAL_da9cfcc1_4_k_cu_main6thrust24THRUST_300001_SM_1000_NS6system6detail10sequential3seqE,@object
	.size		_ZN30_INTERNAL_da9cfcc1_4_k_cu_main6thrust24THRUST_300001_SM_1000_NS6system6detail10sequential3seqE,(.L_31 - _ZN30_INTERNAL_da9cfcc1_4_k_cu_main6thrust24THRUST_300001_SM_1000_NS6system6detail10sequential3seqE)
_ZN30_INTERNAL_da9cfcc1_4_k_cu_main6thrust24THRUST_300001_SM_1000_NS6system6detail10sequential3seqE:
	.zero		1
.L_31:


//--------------------- .nv.constant0._ZN3cub18CUB_300001_SM_10006detail9transform16transform_kernelINS2_10policy_hubILb1EN4cuda3std3__45tupleIJN6thrust24THRUST_300001_SM_1000_NS6detail15normal_iteratorINSA_10device_ptrIfEEEESF_EEEE10policy1000El13saxpy_functorSF_JPfSK_EEEvT0_iT1_T2_DpNS2_10kernel_argIT3_EE --------------------------
	.section	.nv.constant0._ZN3cub18CUB_300001_SM_10006detail9transform16transform_kernelINS2_10policy_hubILb1EN4cuda3std3__45tupleIJN6thrust24THRUST_300001_SM_1000_NS6detail15normal_iteratorINSA_10device_ptrIfEEEESF_EEEE10policy1000El13saxpy_functorSF_JPfSK_EEEvT0_iT1_T2_DpNS2_10kernel_argIT3_EE,"a",@progbits
	.sectionflags	@""
	.align	4
.nv.constant0._ZN3cub18CUB_300001_SM_10006detail9transform16transform_kernelINS2_10policy_hubILb1EN4cuda3std3__45tupleIJN6thrust24THRUST_300001_SM_1000_NS6detail15normal_iteratorINSA_10device_ptrIfEEEESF_EEEE10policy1000El13saxpy_functorSF_JPfSK_EEEvT0_iT1_T2_DpNS2_10kernel_argIT3_EE:
	.zero		952


//--------------------- .nv.constant0._ZN3cub18CUB_300001_SM_10006detail9transform16transform_kernelINS2_10policy_hubILb1EN4cuda3std3__45tupleIJN6thrust24THRUST_300001_SM_1000_NS6detail15normal_iteratorINSA_10device_ptrIfEEEESF_EEEE10policy1000Ei13saxpy_functorSF_JPfSK_EEEvT0_iT1_T2_DpNS2_10kernel_argIT3_EE --------------------------
	.section	.nv.constant0._ZN3cub18CUB_300001_SM_10006detail9transform16transform_kernelINS2_10policy_hubILb1EN4cuda3std3__45tupleIJN6thrust24THRUST_300001_SM_1000_NS6detail15normal_iteratorINSA_10device_ptrIfEEEESF_EEEE10policy1000Ei13saxpy_functorSF_JPfSK_EEEvT0_iT1_T2_DpNS2_10kernel_argIT3_EE,"a",@progbits
	.sectionflags	@""
	.align	4
.nv.constant0._ZN3cub18CUB_300001_SM_10006detail9transform16transform_kernelINS2_10policy_hubILb1EN4cuda3std3__45tupleIJN6thrust24THRUST_300001_SM_1000_NS6detail15normal_iteratorINSA_10device_ptrIfEEEESF_EEEE10policy1000Ei13saxpy_functorSF_JPfSK_EEEvT0_iT1_T2_DpNS2_10kernel_argIT3_EE:
	.zero		952


//--------------------- .nv.constant0._ZN3cub18CUB_300001_SM_10006detail8for_each13static_kernelINS2_12policy_hub_t12policy_500_tEmN6thrust24THRUST_300001_SM_1000_NS8cuda_cub20__uninitialized_fill7functorINS7_10device_ptrIfEEfEEEEvT0_T1_ --------------------------
	.section	.nv.constant0._ZN3cub18CUB_300001_SM_10006detail8for_each13static_kernelINS2_12policy_hub_t12policy_500_tEmN6thrust24THRUST_300001_SM_1000_NS8cuda_cub20__uninitialized_fill7functorINS7_10device_ptrIfEEfEEEEvT0_T1_,"a",@progbits
	.sectionflags	@""
	.align	4
.nv.constant0._ZN3cub18CUB_300001_SM_10006detail8for_each13static_kernelINS2_12policy_hub_t12policy_500_tEmN6thrust24THRUST_300001_SM_1000_NS8cuda_cub20__uninitialized_fill7functorINS7_10device_ptrIfEEfEEEEvT0_T1_:
	.zero		920


//--------------------- .nv.constant0._ZN3cub18CUB_300001_SM_10006detail11EmptyKernelIvEEvv --------------------------
	.section	.nv.constant0._ZN3cub18CUB_300001_SM_10006detail11EmptyKernelIvEEvv,"a",@progbits
	.sectionflags	@""
	.align	4
.nv.constant0._ZN3cub18CUB_300001_SM_10006detail11EmptyKernelIvEEvv:
	.zero		896


//--------------------- SYMBOLS --------------------------

	.type		.nv.reservedSmem.offset0,@object
	.size		.nv.reservedSmem.offset0,0x4
